	.target	sm_100a

	.elftype	@"ET_EXEC"


//--------------------- .note.nv.tkinfo           --------------------------
	.section	.note.nv.tkinfo,"",@"SHT_NOTE"
	.sectionflags	@"SHF_NOTE_NV_TKINFO"
	.tkinfo
        /*0018*/ 	.word	0x00000002
        /*0030*/ 	.string	""
        /*0030*/ 	.string	"ptxas"
        /*0030*/ 	.string	"Cuda compilation tools, release 13.0, V13.0.88"
        /*0030*/ 	.string	"Build cuda_13.0.r13.0/compiler.36424714_0"
        /*0030*/ 	.string	"-arch sm_100a -m 64 "



//--------------------- .note.nv.cuinfo           --------------------------
	.section	.note.nv.cuinfo,"",@"SHT_NOTE"
	.sectionflags	@"SHF_NOTE_NV_CUINFO"
        /*0018*/ 	.short	0x0002
        /*001a*/ 	.short	0x0064
        /*001c*/ 	.short	0x0082
	.zero		2


//--------------------- .nv.info                  --------------------------
	.section	.nv.info,"",@"SHT_CUDA_INFO"
	.align	4


	//----- nvinfo : EIATTR_REGCOUNT
	.align		4
        /*0000*/ 	.byte	0x04, 0x2f
        /*0002*/ 	.short	(.L_19 - .L_18)
	.align		4
.L_18:
        /*0004*/ 	.word	index@(_ZN7cutlass13device_kernelINS_4gemm6kernel13GemmUniversalIN4cute5tupleIJiiiiEEENS1_10collective13CollectiveMmaINS1_35MainloopSm100TmaUmmaWarpSpecializedILi2ELi2ELi4ENS5_IJNS4_1CILi2EEENSA_ILi1EEESC_EEEEENS5_IJNSA_ILi64EEENSA_ILi256EEESF_EEENS_10tfloat32_tENS5_IJlSC_lEEESI_SJ_NS4_8TiledMMAINS4_8MMA_AtomIJNS4_17SM100_MMA_TF32_SSISI_SI_fLi64ELi256ELNS4_4UMMA5MajorE0ELSO_0ELNSN_7ScaleInE0ELSP_0EEEEEENS4_6LayoutINS5_IJSC_SC_SC_EEENS5_IJNSA_ILi0EEESU_SU_EEEEENS5_IJNS4_10UnderscoreESX_SX_EEEEENS4_13SM90_TMA_LOADENS4_14ComposedLayoutINS4_7SwizzleILi3ELi4ELi3EEENS4_18smem_ptr_flag_bitsILi32EEENSS_INS5_IJNSA_ILi8EEENSA_ILi32EEEEEENS5_IJS17_SC_EEEEEEEvNS4_8identityENS4_23SM90_TMA_LOAD_MULTICASTES1B_vS1C_EENS_8epilogue10collective18CollectiveEpilogueINS1F_23Sm100TmaWarpSpecializedILi4ELi2ELi16ELb1ELb0EEEJSH_NS5_IJNSS_ISF_SC_EENSS_IS17_SC_EEEEESI_SJ_SI_SJ_NS1F_6fusion15FusionCallbacksIS1J_NS1N_17LinearCombinationISI_fSI_fLNS_15FloatRoundStyleE2EEESH_S1M_JEEENS4_5SM1004TMEM4LOAD26SM100_TMEM_LOAD_16dp128b8xES10_S1B_NS4_17SM75_U32x4_LDSM_NENS4_14SM90_TMA_STOREES1B_NS4_17SM90_U32x4_STSM_NENS4_39AutoVectorizingCopyWithAssumedAlignmentILi128EEEEEEvvEEEEvNT_6ParamsE)
        /*0008*/ 	.word	0x00000059


	//----- nvinfo : EIATTR_FRAME_SIZE
	.align		4
.L_19:
        /*000c*/ 	.byte	0x04, 0x11
        /*000e*/ 	.short	(.L_21 - .L_20)
	.align		4
.L_20:
        /*0010*/ 	.word	index@($__internal_2_$__cuda_sm10x_tcgen05_guardrail_trap_unallocated_columns_being_dealloced)
        /*0014*/ 	.word	0x00000000


	//----- nvinfo : EIATTR_FRAME_SIZE
	.align		4
.L_21:
        /*0018*/ 	.byte	0x04, 0x11
        /*001a*/ 	.short	(.L_23 - .L_22)
	.align		4
.L_22:
        /*001c*/ 	.word	index@($__internal_1_$__cuda_sm10x_tcgen05_guardrail_trap_phase_invalid_during_alloc)
        /*0020*/ 	.word	0x00000000


	//----- nvinfo : EIATTR_FRAME_SIZE
	.align		4
.L_23:
        /*0024*/ 	.byte	0x04, 0x11
        /*0026*/ 	.short	(.L_25 - .L_24)
	.align		4
.L_24:
        /*0028*/ 	.word	index@($__internal_0_$__cuda_sm10x_tcgen05_guardrail_trap_col_being_dealloced_not_returned_by_alloc)
        /*002c*/ 	.word	0x00000000


	//----- nvinfo : EIATTR_FRAME_SIZE
	.align		4
.L_25:
        /*0030*/ 	.byte	0x04, 0x11
        /*0032*/ 	.short	(.L_27 - .L_26)
	.align		4
.L_26:
        /*0034*/ 	.word	index@(_ZN7cutlass13device_kernelINS_4gemm6kernel13GemmUniversalIN4cute5tupleIJiiiiEEENS1_10collective13CollectiveMmaINS1_35MainloopSm100TmaUmmaWarpSpecializedILi2ELi2ELi4ENS5_IJNS4_1CILi2EEENSA_ILi1EEESC_EEEEENS5_IJNSA_ILi64EEENSA_ILi256EEESF_EEENS_10tfloat32_tENS5_IJlSC_lEEESI_SJ_NS4_8TiledMMAINS4_8MMA_AtomIJNS4_17SM100_MMA_TF32_SSISI_SI_fLi64ELi256ELNS4_4UMMA5MajorE0ELSO_0ELNSN_7ScaleInE0ELSP_0EEEEEENS4_6LayoutINS5_IJSC_SC_SC_EEENS5_IJNSA_ILi0EEESU_SU_EEEEENS5_IJNS4_10UnderscoreESX_SX_EEEEENS4_13SM90_TMA_LOADENS4_14ComposedLayoutINS4_7SwizzleILi3ELi4ELi3EEENS4_18smem_ptr_flag_bitsILi32EEENSS_INS5_IJNSA_ILi8EEENSA_ILi32EEEEEENS5_IJS17_SC_EEEEEEEvNS4_8identityENS4_23SM90_TMA_LOAD_MULTICASTES1B_vS1C_EENS_8epilogue10collective18CollectiveEpilogueINS1F_23Sm100TmaWarpSpecializedILi4ELi2ELi16ELb1ELb0EEEJSH_NS5_IJNSS_ISF_SC_EENSS_IS17_SC_EEEEESI_SJ_SI_SJ_NS1F_6fusion15FusionCallbacksIS1J_NS1N_17LinearCombinationISI_fSI_fLNS_15FloatRoundStyleE2EEESH_S1M_JEEENS4_5SM1004TMEM4LOAD26SM100_TMEM_LOAD_16dp128b8xES10_S1B_NS4_17SM75_U32x4_LDSM_NENS4_14SM90_TMA_STOREES1B_NS4_17SM90_U32x4_STSM_NENS4_39AutoVectorizingCopyWithAssumedAlignmentILi128EEEEEEvvEEEEvNT_6ParamsE)
        /*0038*/ 	.word	0x00000000


	//----- nvinfo : EIATTR_MIN_STACK_SIZE
	.align		4
.L_27:
        /*003c*/ 	.byte	0x04, 0x12
        /*003e*/ 	.short	(.L_29 - .L_28)
	.align		4
.L_28:
        /*0040*/ 	.word	index@(_ZN7cutlass13device_kernelINS_4gemm6kernel13GemmUniversalIN4cute5tupleIJiiiiEEENS1_10collective13CollectiveMmaINS1_35MainloopSm100TmaUmmaWarpSpecializedILi2ELi2ELi4ENS5_IJNS4_1CILi2EEENSA_ILi1EEESC_EEEEENS5_IJNSA_ILi64EEENSA_ILi256EEESF_EEENS_10tfloat32_tENS5_IJlSC_lEEESI_SJ_NS4_8TiledMMAINS4_8MMA_AtomIJNS4_17SM100_MMA_TF32_SSISI_SI_fLi64ELi256ELNS4_4UMMA5MajorE0ELSO_0ELNSN_7ScaleInE0ELSP_0EEEEEENS4_6LayoutINS5_IJSC_SC_SC_EEENS5_IJNSA_ILi0EEESU_SU_EEEEENS5_IJNS4_10UnderscoreESX_SX_EEEEENS4_13SM90_TMA_LOADENS4_14ComposedLayoutINS4_7SwizzleILi3ELi4ELi3EEENS4_18smem_ptr_flag_bitsILi32EEENSS_INS5_IJNSA_ILi8EEENSA_ILi32EEEEEENS5_IJS17_SC_EEEEEEEvNS4_8identityENS4_23SM90_TMA_LOAD_MULTICASTES1B_vS1C_EENS_8epilogue10collective18CollectiveEpilogueINS1F_23Sm100TmaWarpSpecializedILi4ELi2ELi16ELb1ELb0EEEJSH_NS5_IJNSS_ISF_SC_EENSS_IS17_SC_EEEEESI_SJ_SI_SJ_NS1F_6fusion15FusionCallbacksIS1J_NS1N_17LinearCombinationISI_fSI_fLNS_15FloatRoundStyleE2EEESH_S1M_JEEENS4_5SM1004TMEM4LOAD26SM100_TMEM_LOAD_16dp128b8xES10_S1B_NS4_17SM75_U32x4_LDSM_NENS4_14SM90_TMA_STOREES1B_NS4_17SM90_U32x4_STSM_NENS4_39AutoVectorizingCopyWithAssumedAlignmentILi128EEEEEEvvEEEEvNT_6ParamsE)
        /*0044*/ 	.word	0x00000000
.L_29:


//--------------------- .nv.compat                --------------------------
	.section	.nv.compat,"",@"SHT_CUDA_COMPAT_INFO"
	.align	4
        /*0000*/ 	.byte	0x02, 0x09, 0x01, 0x00, 0x02, 0x02, 0x02, 0x00, 0x02, 0x05, 0x05, 0x00, 0x03, 0x07, 0x01, 0x01
        /*0010*/ 	.byte	0x02, 0x03, 0x01, 0x00, 0x02, 0x06, 0x01, 0x00, 0x04, 0x0b, 0x08, 0x00, 0x09, 0x00, 0x00, 0x00
        /*0020*/ 	.byte	0x00, 0x00, 0x00, 0x00


//--------------------- .nv.info._ZN7cutlass13device_kernelINS_4gemm6kernel13GemmUniversalIN4cute5tupleIJiiiiEEENS1_10collective13CollectiveMmaINS1_35MainloopSm100TmaUmmaWarpSpecializedILi2ELi2ELi4ENS5_IJNS4_1CILi2EEENSA_ILi1EEESC_EEEEENS5_IJNSA_ILi64EEENSA_ILi256EEESF_EEENS_10tfloat32_tENS5_IJlSC_lEEESI_SJ_NS4_8TiledMMAINS4_8MMA_AtomIJNS4_17SM100_MMA_TF32_SSISI_SI_fLi64ELi256ELNS4_4UMMA5MajorE0ELSO_0ELNSN_7ScaleInE0ELSP_0EEEEEENS4_6LayoutINS5_IJSC_SC_SC_EEENS5_IJNSA_ILi0EEESU_SU_EEEEENS5_IJNS4_10UnderscoreESX_SX_EEEEENS4_13SM90_TMA_LOADENS4_14ComposedLayoutINS4_7SwizzleILi3ELi4ELi3EEENS4_18smem_ptr_flag_bitsILi32EEENSS_INS5_IJNSA_ILi8EEENSA_ILi32EEEEEENS5_IJS17_SC_EEEEEEEvNS4_8identityENS4_23SM90_TMA_LOAD_MULTICASTES1B_vS1C_EENS_8epilogue10collective18CollectiveEpilogueINS1F_23Sm100TmaWarpSpecializedILi4ELi2ELi16ELb1ELb0EEEJSH_NS5_IJNSS_ISF_SC_EENSS_IS17_SC_EEEEESI_SJ_SI_SJ_NS1F_6fusion15FusionCallbacksIS1J_NS1N_17LinearCombinationISI_fSI_fLNS_15FloatRoundStyleE2EEESH_S1M_JEEENS4_5SM1004TMEM4LOAD26SM100_TMEM_LOAD_16dp128b8xES10_S1B_NS4_17SM75_U32x4_LDSM_NENS4_14SM90_TMA_STOREES1B_NS4_17SM90_U32x4_STSM_NENS4_39AutoVectorizingCopyWithAssumedAlignmentILi128EEEEEEvvEEEEvNT_6ParamsE --------------------------
	.section	.nv.info._ZN7cutlass13device_kernelINS_4gemm6kernel13GemmUniversalIN4cute5tupleIJiiiiEEENS1_10collective13CollectiveMmaINS1_35MainloopSm100TmaUmmaWarpSpecializedILi2ELi2ELi4ENS5_IJNS4_1CILi2EEENSA_ILi1EEESC_EEEEENS5_IJNSA_ILi64EEENSA_ILi256EEESF_EEENS_10tfloat32_tENS5_IJlSC_lEEESI_SJ_NS4_8TiledMMAINS4_8MMA_AtomIJNS4_17SM100_MMA_TF32_SSISI_SI_fLi64ELi256ELNS4_4UMMA5MajorE0ELSO_0ELNSN_7ScaleInE0ELSP_0EEEEEENS4_6LayoutINS5_IJSC_SC_SC_EEENS5_IJNSA_ILi0EEESU_SU_EEEEENS5_IJNS4_10UnderscoreESX_SX_EEEEENS4_13SM90_TMA_LOADENS4_14ComposedLayoutINS4_7SwizzleILi3ELi4ELi3EEENS4_18smem_ptr_flag_bitsILi32EEENSS_INS5_IJNSA_ILi8EEENSA_ILi32EEEEEENS5_IJS17_SC_EEEEEEEvNS4_8identityENS4_23SM90_TMA_LOAD_MULTICASTES1B_vS1C_EENS_8epilogue10collective18CollectiveEpilogueINS1F_23Sm100TmaWarpSpecializedILi4ELi2ELi16ELb1ELb0EEEJSH_NS5_IJNSS_ISF_SC_EENSS_IS17_SC_EEEEESI_SJ_SI_SJ_NS1F_6fusion15FusionCallbacksIS1J_NS1N_17LinearCombinationISI_fSI_fLNS_15FloatRoundStyleE2EEESH_S1M_JEEENS4_5SM1004TMEM4LOAD26SM100_TMEM_LOAD_16dp128b8xES10_S1B_NS4_17SM75_U32x4_LDSM_NENS4_14SM90_TMA_STOREES1B_NS4_17SM90_U32x4_STSM_NENS4_39AutoVectorizingCopyWithAssumedAlignmentILi128EEEEEEvvEEEEvNT_6ParamsE,"",@"SHT_CUDA_INFO"
	.sectionflags	@""
	.align	4


	//----- nvinfo : EIATTR_CUDA_API_VERSION
	.align		4
        /*0000*/ 	.byte	0x04, 0x37
        /*0002*/ 	.short	(.L_31 - .L_30)
.L_30:
        /*0004*/ 	.word	0x00000082


	//----- nvinfo : EIATTR_KPARAM_INFO
	.align		4
.L_31:
        /*0008*/ 	.byte	0x04, 0x17
        /*000a*/ 	.short	(.L_33 - .L_32)
.L_32:
        /*000c*/ 	.word	0x00000000
        /*0010*/ 	.short	0x0000
        /*0012*/ 	.short	0x0000
        /*0014*/ 	.byte	0x00, 0xf0, 0x01, 0x20


	//----- nvinfo : EIATTR_AT_ENTRY_FRAGMENTS
	.align		4
.L_33:
        /*0018*/ 	.byte	0x04, 0x4f
        /*001a*/ 	.short	(.L_35 - .L_34)


	//   ....[0]....
.L_34:
        /*001c*/ 	.word	0x00000006


	//----- nvinfo : EIATTR_RESERVED_SMEM_USED
	.align		4
.L_35:
        /*0020*/ 	.byte	0x01, 0x41
	.zero		2


	//----- nvinfo : EIATTR_SPARSE_MMA_MASK
	.align		4
        /*0024*/ 	.byte	0x03, 0x50
        /*0026*/ 	.short	0x0000


	//----- nvinfo : EIATTR_TCGEN05_1CTA_USED
	.align		4
        /*0028*/ 	.byte	0x01, 0x51
	.zero		2


	//----- nvinfo : EIATTR_MAXREG_COUNT
	.align		4
        /*002c*/ 	.byte	0x03, 0x1b
        /*002e*/ 	.short	0x00ff


	//----- nvinfo : EIATTR_NUM_BARRIERS
	.align		4
        /*0030*/ 	.byte	0x02, 0x4c
        /*0032*/ 	.byte	0x07
	.zero		1


	//----- nvinfo : EIATTR_EXTERNS
	.align		4
        /*0034*/ 	.byte	0x04, 0x0f
        /*0036*/ 	.short	(.L_37 - .L_36)


	//   ....[0]....
	.align		4
.L_36:
        /*0038*/ 	.word	index@(__assertfail)


	//----- nvinfo : EIATTR_MERCURY_ISA_VERSION
	.align		4
.L_37:
        /*003c*/ 	.byte	0x03, 0x5f
        /*003e*/ 	.short	0x0101


	//----- nvinfo : EIATTR_INT_WARP_WIDE_INSTR_OFFSETS
	.align		4
        /*0040*/ 	.byte	0x04, 0x31
        /*0042*/ 	.short	(.L_39 - .L_38)


	//   ....[0]....
.L_38:
        /*0044*/ 	.word	0x00003ec0


	//   ....[1]....
        /*0048*/ 	.word	0x00003ee0


	//   ....[2]....
        /*004c*/ 	.word	0x00003f10


	//   ....[3]....
        /*0050*/ 	.word	0x00004ad0


	//   ....[4]....
        /*0054*/ 	.word	0x00004b30


	//   ....[5]....
        /*0058*/ 	.word	0x00004c30


	//   ....[6]....
        /*005c*/ 	.word	0x00004cb0


	//   ....[7]....
        /*0060*/ 	.word	0x00004da0


	//   ....[8]....
        /*0064*/ 	.word	0x00004e20


	//   ....[9]....
        /*0068*/ 	.word	0x00004f20


	//   ....[10]....
        /*006c*/ 	.word	0x00004fb0


	//   ....[11]....
        /*0070*/ 	.word	0x000050b0


	//   ....[12]....
        /*0074*/ 	.word	0x00005130


	//   ....[13]....
        /*0078*/ 	.word	0x00005230


	//   ....[14]....
        /*007c*/ 	.word	0x000052b0


	//   ....[15]....
        /*0080*/ 	.word	0x000053b0


	//   ....[16]....
        /*0084*/ 	.word	0x00005440


	//   ....[17]....
        /*0088*/ 	.word	0x00005540


	//   ....[18]....
        /*008c*/ 	.word	0x000055d0


	//----- nvinfo : EIATTR_COOP_GROUP_MASK_REGIDS
	.align		4
.L_39:
        /*0090*/ 	.byte	0x04, 0x29
        /*0092*/ 	.short	(.L_41 - .L_40)


	//   ....[0]....
.L_40:
        /*0094*/ 	.word	0xffffffff


	//   ....[1]....
        /*0098*/ 	.word	0xffffffff


	//   ....[2]....
        /*009c*/ 	.word	0xffffffff


	//   ....[3]....
        /*00a0*/ 	.word	0xffffffff


	//   ....[4]....
        /*00a4*/ 	.word	0xffffffff


	//   ....[5]....
        /*00a8*/ 	.word	0xffffffff


	//   ....[6]....
        /*00ac*/ 	.word	0xffffffff


	//   ....[7]....
        /*00b0*/ 	.word	0xffffffff


	//   ....[8]....
        /*00b4*/ 	.word	0xffffffff


	//   ....[9]....
        /*00b8*/ 	.word	0xffffffff


	//   ....[10]....
        /*00bc*/ 	.word	0xffffffff


	//   ....[11]....
        /*00c0*/ 	.word	0xffffffff


	//   ....[12]....
        /*00c4*/ 	.word	0xffffffff


	//   ....[13]....
        /*00c8*/ 	.word	0xffffffff


	//----- nvinfo : EIATTR_COOP_GROUP_INSTR_OFFSETS
	.align		4
.L_41:
        /*00cc*/ 	.byte	0x04, 0x28
        /*00ce*/ 	.short	(.L_43 - .L_42)


	//   ....[0]....
.L_42:
        /*00d0*/ 	.word	0x00000080


	//   ....[1]....
        /*00d4*/ 	.word	0x000004f0


	//   ....[2]....
        /*00d8*/ 	.word	0x00000650


	//   ....[3]....
        /*00dc*/ 	.word	0x000007f0


	//   ....[4]....
        /*00e0*/ 	.word	0x000008f0


	//   ....[5]....
        /*00e4*/ 	.word	0x00000a60


	//   ....[6]....
        /*00e8*/ 	.word	0x00000c00


	//   ....[7]....
        /*00ec*/ 	.word	0x00000db0


	//   ....[8]....
        /*00f0*/ 	.word	0x00002150


	//   ....[9]....
        /*00f4*/ 	.word	0x00002ef0


	//   ....[10]....
        /*00f8*/ 	.word	0x00003100


	//   ....[11]....
        /*00fc*/ 	.word	0x00003130


	//   ....[12]....
        /*0100*/ 	.word	0x00003da0


	//   ....[13]....
        /*0104*/ 	.word	0x00003fd0


	//----- nvinfo : EIATTR_VRC_CTA_INIT_COUNT
	.align		4
.L_43:
        /*0108*/ 	.byte	0x02, 0x4a
        /*010a*/ 	.byte	0x80
	.zero		1


	//----- nvinfo : EIATTR_SYSCALL_OFFSETS
	.align		4
        /*010c*/ 	.byte	0x04, 0x46
        /*010e*/ 	.short	(.L_45 - .L_44)


	//   ....[0]....
.L_44:
        /*0110*/ 	.word	0x000062b0


	//   ....[1]....
        /*0114*/ 	.word	0x000063a0


	//   ....[2]....
        /*0118*/ 	.word	0x00006c30


	//   ....[3]....
        /*011c*/ 	.word	0x000075f0


	//   ....[4]....
        /*0120*/ 	.word	0x00007f50


	//   ....[5]....
        /*0124*/ 	.word	0x00008900


	//   ....[6]....
        /*0128*/ 	.word	0x000092b0


	//   ....[7]....
        /*012c*/ 	.word	0x00009c90


	//   ....[8]....
        /*0130*/ 	.word	0x0000a640


	//   ....[9]....
        /*0134*/ 	.word	0x0000afa0


	//----- nvinfo : EIATTR_MBARRIER_INSTR_OFFSETS
	.align		4
.L_45:
        /*0138*/ 	.byte	0x04, 0x39
        /*013a*/ 	.short	(.L_47 - .L_46)


	//   ....[0]....
.L_46:
        /*013c*/ 	.word	0x00000600
        /*0140*/ 	.word	0x000000ff
        /*0144*/ 	.word	0x00000000
        /*0148*/ 	.short	0x0100
        /*014a*/ 	.byte	0x04
	.zero		1


	//   ....[1]....
        /*014c*/ 	.word	0x00000610
        /*0150*/ 	.word	0x000000ff
        /*0154*/ 	.word	0x00000010
        /*0158*/ 	.short	0x0100
        /*015a*/ 	.byte	0x04
	.zero		1


	//   ....[2]....
        /*015c*/ 	.word	0x00000620
        /*0160*/ 	.word	0x000000ff
        /*0164*/ 	.word	0x00000008
        /*0168*/ 	.short	0x0100
        /*016a*/ 	.byte	0x04
	.zero		1


	//   ....[3]....
        /*016c*/ 	.word	0x00000630
        /*0170*/ 	.word	0x000000ff
        /*0174*/ 	.word	0x00000018
        /*0178*/ 	.short	0x0100
        /*017a*/ 	.byte	0x04
	.zero		1


	//   ....[4]....
        /*017c*/ 	.word	0x00000760
        /*0180*/ 	.word	0x000000ff
        /*0184*/ 	.word	0x00000020
        /*0188*/ 	.short	0x0100
        /*018a*/ 	.byte	0x04
	.zero		1


	//   ....[5]....
        /*018c*/ 	.word	0x00000770
        /*0190*/ 	.word	0x000000ff
        /*0194*/ 	.word	0x00000040
        /*0198*/ 	.short	0x0100
        /*019a*/ 	.byte	0x04
	.zero		1


	//   ....[6]....
        /*019c*/ 	.word	0x00000780
        /*01a0*/ 	.word	0x000000ff
        /*01a4*/ 	.word	0x00000028
        /*01a8*/ 	.short	0x0100
        /*01aa*/ 	.byte	0x04
	.zero		1


	//   ....[7]....
        /*01ac*/ 	.word	0x00000790
        /*01b0*/ 	.word	0x000000ff
        /*01b4*/ 	.word	0x00000048
        /*01b8*/ 	.short	0x0100
        /*01ba*/ 	.byte	0x04
	.zero		1


	//   ....[8]....
        /*01bc*/ 	.word	0x000007a0
        /*01c0*/ 	.word	0x000000ff
        /*01c4*/ 	.word	0x00000030
        /*01c8*/ 	.short	0x0100
        /*01ca*/ 	.byte	0x04
	.zero		1


	//   ....[9]....
        /*01cc*/ 	.word	0x000007b0
        /*01d0*/ 	.word	0x000000ff
        /*01d4*/ 	.word	0x00000050
        /*01d8*/ 	.short	0x0100
        /*01da*/ 	.byte	0x04
	.zero		1


	//   ....[10]....
        /*01dc*/ 	.word	0x000007c0
        /*01e0*/ 	.word	0x000000ff
        /*01e4*/ 	.word	0x00000038
        /*01e8*/ 	.short	0x0100
        /*01ea*/ 	.byte	0x04
	.zero		1


	//   ....[11]....
        /*01ec*/ 	.word	0x000007d0
        /*01f0*/ 	.word	0x000000ff
        /*01f4*/ 	.word	0x00000058
        /*01f8*/ 	.short	0x0100
        /*01fa*/ 	.byte	0x04
	.zero		1


	//   ....[12]....
        /*01fc*/ 	.word	0x000008c0
        /*0200*/ 	.word	0x000000ff
        /*0204*/ 	.word	0x00000060
        /*0208*/ 	.short	0x0100
        /*020a*/ 	.byte	0x06
	.zero		1


	//   ....[13]....
        /*020c*/ 	.word	0x000008d0
        /*0210*/ 	.word	0x000000ff
        /*0214*/ 	.word	0x00000068
        /*0218*/ 	.short	0x0100
        /*021a*/ 	.byte	0x06
	.zero		1


	//   ....[14]....
        /*021c*/ 	.word	0x00000a10
        /*0220*/ 	.word	0x000000ff
        /*0224*/ 	.word	0x00000070
        /*0228*/ 	.short	0x0100
        /*022a*/ 	.byte	0x06
	.zero		1


	//   ....[15]....
        /*022c*/ 	.word	0x00000a20
        /*0230*/ 	.word	0x000000ff
        /*0234*/ 	.word	0x00000080
        /*0238*/ 	.short	0x0100
        /*023a*/ 	.byte	0x06
	.zero		1


	//   ....[16]....
        /*023c*/ 	.word	0x00000a30
        /*0240*/ 	.word	0x000000ff
        /*0244*/ 	.word	0x00000078
        /*0248*/ 	.short	0x0100
        /*024a*/ 	.byte	0x06
	.zero		1


	//   ....[17]....
        /*024c*/ 	.word	0x00000a40
        /*0250*/ 	.word	0x000000ff
        /*0254*/ 	.word	0x00000088
        /*0258*/ 	.short	0x0100
        /*025a*/ 	.byte	0x06
	.zero		1


	//   ....[18]....
        /*025c*/ 	.word	0x00000b70
        /*0260*/ 	.word	0x000000ff
        /*0264*/ 	.word	0x00000090
        /*0268*/ 	.short	0x0100
        /*026a*/ 	.byte	0x04
	.zero		1


	//   ....[19]....
        /*026c*/ 	.word	0x00000b80
        /*0270*/ 	.word	0x000000ff
        /*0274*/ 	.word	0x000000b0
        /*0278*/ 	.short	0x0100
        /*027a*/ 	.byte	0x04
	.zero		1


	//   ....[20]....
        /*027c*/ 	.word	0x00000b90
        /*0280*/ 	.word	0x000000ff
        /*0284*/ 	.word	0x00000098
        /*0288*/ 	.short	0x0100
        /*028a*/ 	.byte	0x04
	.zero		1


	//   ....[21]....
        /*028c*/ 	.word	0x00000ba0
        /*0290*/ 	.word	0x000000ff
        /*0294*/ 	.word	0x000000b8
        /*0298*/ 	.short	0x0100
        /*029a*/ 	.byte	0x04
	.zero		1


	//   ....[22]....
        /*029c*/ 	.word	0x00000bb0
        /*02a0*/ 	.word	0x000000ff
        /*02a4*/ 	.word	0x000000a0
        /*02a8*/ 	.short	0x0100
        /*02aa*/ 	.byte	0x04
	.zero		1


	//   ....[23]....
        /*02ac*/ 	.word	0x00000bc0
        /*02b0*/ 	.word	0x000000ff
        /*02b4*/ 	.word	0x000000c0
        /*02b8*/ 	.short	0x0100
        /*02ba*/ 	.byte	0x04
	.zero		1


	//   ....[24]....
        /*02bc*/ 	.word	0x00000bd0
        /*02c0*/ 	.word	0x000000ff
        /*02c4*/ 	.word	0x000000a8
        /*02c8*/ 	.short	0x0100
        /*02ca*/ 	.byte	0x04
	.zero		1


	//   ....[25]....
        /*02cc*/ 	.word	0x00000be0
        /*02d0*/ 	.word	0x000000ff
        /*02d4*/ 	.word	0x000000c8
        /*02d8*/ 	.short	0x0100
        /*02da*/ 	.byte	0x04
	.zero		1


	//   ....[26]....
        /*02dc*/ 	.word	0x00000cd0
        /*02e0*/ 	.word	0x000000ff
        /*02e4*/ 	.word	0x000000d0
        /*02e8*/ 	.short	0x0100
        /*02ea*/ 	.byte	0x04
	.zero		1


	//   ....[27]....
        /*02ec*/ 	.word	0x00000ce0
        /*02f0*/ 	.word	0x000000ff
        /*02f4*/ 	.word	0x000000e0
        /*02f8*/ 	.short	0x0100
        /*02fa*/ 	.byte	0x04
	.zero		1


	//   ....[28]....
        /*02fc*/ 	.word	0x00000cf0
        /*0300*/ 	.word	0x000000ff
        /*0304*/ 	.word	0x000000d8
        /*0308*/ 	.short	0x0100
        /*030a*/ 	.byte	0x04
	.zero		1


	//   ....[29]....
        /*030c*/ 	.word	0x00000d00
        /*0310*/ 	.word	0x000000ff
        /*0314*/ 	.word	0x000000e8
        /*0318*/ 	.short	0x0100
        /*031a*/ 	.byte	0x04
	.zero		1


	//   ....[30]....
        /*031c*/ 	.word	0x00001830
        /*0320*/ 	.word	0x00000003
        /*0324*/ 	.word	0x000000e0
        /*0328*/ 	.short	0x010a
        /*032a*/ 	.byte	0xff
	.zero		1


	//   ....[31]....
        /*032c*/ 	.word	0x00001860
        /*0330*/ 	.word	0x00000003
        /*0334*/ 	.word	0x000000d0
        /*0338*/ 	.short	0x0101
        /*033a*/ 	.byte	0xff
	.zero		1


	//   ....[32]....
        /*033c*/ 	.word	0x00001930
        /*0340*/ 	.word	0x000000ff
        /*0344*/ 	.word	0x00000010
        /*0348*/ 	.short	0x010a
        /*034a*/ 	.byte	0x04
	.zero		1


	//   ....[33]....
        /*034c*/ 	.word	0x000019b0
        /*0350*/ 	.word	0x000000ff
        /*0354*/ 	.word	0x00000010
        /*0358*/ 	.short	0x010a
        /*035a*/ 	.byte	0x21
	.zero		1


	//   ....[34]....
        /*035c*/ 	.word	0x00001ba0
        /*0360*/ 	.word	0x000000ff
        /*0364*/ 	.word	0x00000010
        /*0368*/ 	.short	0x010a
        /*036a*/ 	.byte	0x05
	.zero		1


	//   ....[35]....
        /*036c*/ 	.word	0x00001d40
        /*0370*/ 	.word	0x000000ff
        /*0374*/ 	.word	0x00000068
        /*0378*/ 	.short	0x0101
        /*037a*/ 	.byte	0x0d
	.zero		1


	//   ....[36]....
        /*037c*/ 	.word	0x00001d60
        /*0380*/ 	.word	0x000000ff
        /*0384*/ 	.word	0x00000010
        /*0388*/ 	.short	0x010a
        /*038a*/ 	.byte	0x04
	.zero		1


	//   ....[37]....
        /*038c*/ 	.word	0x00001de0
        /*0390*/ 	.word	0x000000ff
        /*0394*/ 	.word	0x00000010
        /*0398*/ 	.short	0x010a
        /*039a*/ 	.byte	0x21
	.zero		1


	//   ....[38]....
        /*039c*/ 	.word	0x00001f70
        /*03a0*/ 	.word	0x000000ff
        /*03a4*/ 	.word	0x00000010
        /*03a8*/ 	.short	0x010a
        /*03aa*/ 	.byte	0x05
	.zero		1


	//   ....[39]....
        /*03ac*/ 	.word	0x00002180
        /*03b0*/ 	.word	0x00000003
        /*03b4*/ 	.word	0x00000070
        /*03b8*/ 	.short	0x010a
        /*03ba*/ 	.byte	0xff
	.zero		1


	//   ....[40]....
        /*03bc*/ 	.word	0x000022d0
        /*03c0*/ 	.word	0x00000000
        /*03c4*/ 	.word	0x00000000
        /*03c8*/ 	.short	0x0101
        /*03ca*/ 	.byte	0xff
	.zero		1


	//   ....[41]....
        /*03cc*/ 	.word	0x00002890
        /*03d0*/ 	.word	0x000000ff
        /*03d4*/ 	.word	0x00000000
        /*03d8*/ 	.short	0x010a
        /*03da*/ 	.byte	0x04
	.zero		1


	//   ....[42]....
        /*03dc*/ 	.word	0x00002930
        /*03e0*/ 	.word	0x00000000
        /*03e4*/ 	.word	0x00000000
        /*03e8*/ 	.short	0x010a
        /*03ea*/ 	.byte	0xff
	.zero		1


	//   ....[43]....
        /*03ec*/ 	.word	0x00002a50
        /*03f0*/ 	.word	0x00000002
        /*03f4*/ 	.word	0x000000d0
        /*03f8*/ 	.short	0x010a
        /*03fa*/ 	.byte	0xff
	.zero		1


	//   ....[44]....
        /*03fc*/ 	.word	0x00002ab0
        /*0400*/ 	.word	0x00000004
        /*0404*/ 	.word	0x00000000
        /*0408*/ 	.short	0x0101
        /*040a*/ 	.byte	0xff
	.zero		1


	//   ....[45]....
        /*040c*/ 	.word	0x00002ad0
        /*0410*/ 	.word	0x000000ff
        /*0414*/ 	.word	0x00000080
        /*0418*/ 	.short	0x010a
        /*041a*/ 	.byte	0x04
	.zero		1


	//   ....[46]....
        /*041c*/ 	.word	0x00002bf0
        /*0420*/ 	.word	0x00000002
        /*0424*/ 	.word	0x00000070
        /*0428*/ 	.short	0x010a
        /*042a*/ 	.byte	0xff
	.zero		1


	//   ....[47]....
        /*042c*/ 	.word	0x00002d00
        /*0430*/ 	.word	0x00000002
        /*0434*/ 	.word	0x00000000
        /*0438*/ 	.short	0x0101
        /*043a*/ 	.byte	0xff
	.zero		1


	//   ....[48]....
        /*043c*/ 	.word	0x00002d90
        /*0440*/ 	.word	0x000000ff
        /*0444*/ 	.word	0x00000080
        /*0448*/ 	.short	0x0106
        /*044a*/ 	.byte	0x04
	.zero		1


	//   ....[49]....
        /*044c*/ 	.word	0x00002db0
        /*0450*/ 	.word	0x000000ff
        /*0454*/ 	.word	0x00000080
        /*0458*/ 	.short	0x010a
        /*045a*/ 	.byte	0x04
	.zero		1


	//   ....[50]....
        /*045c*/ 	.word	0x00002e40
        /*0460*/ 	.word	0x000000ff
        /*0464*/ 	.word	0x00000080
        /*0468*/ 	.short	0x0106
        /*046a*/ 	.byte	0x07
	.zero		1


	//   ....[51]....
        /*046c*/ 	.word	0x00002e80
        /*0470*/ 	.word	0x00000000
        /*0474*/ 	.word	0x00000080
        /*0478*/ 	.short	0x010a
        /*047a*/ 	.byte	0xff
	.zero		1


	//   ....[52]....
        /*047c*/ 	.word	0x00003450
        /*0480*/ 	.word	0x00000000
        /*0484*/ 	.word	0x00000070
        /*0488*/ 	.short	0x010a
        /*048a*/ 	.byte	0xff
	.zero		1


	//   ....[53]....
        /*048c*/ 	.word	0x00003550
        /*0490*/ 	.word	0x00000003
        /*0494*/ 	.word	0x00000000
        /*0498*/ 	.short	0x0101
        /*049a*/ 	.byte	0xff
	.zero		1


	//   ....[54]....
        /*049c*/ 	.word	0x00003560
        /*04a0*/ 	.word	0x000000ff
        /*04a4*/ 	.word	0x00000000
        /*04a8*/ 	.short	0x010a
        /*04aa*/ 	.byte	0x04
	.zero		1


	//   ....[55]....
        /*04ac*/ 	.word	0x000035e0
        /*04b0*/ 	.word	0x000000ff
        /*04b4*/ 	.word	0x000000b0
        /*04b8*/ 	.short	0x010a
        /*04ba*/ 	.byte	0x2e
	.zero		1


	//   ....[56]....
        /*04bc*/ 	.word	0x000036c0
        /*04c0*/ 	.word	0x000000ff
        /*04c4*/ 	.word	0x00000000
        /*04c8*/ 	.short	0x010a
        /*04ca*/ 	.byte	0x07
	.zero		1


	//   ....[57]....
        /*04cc*/ 	.word	0x00003800
        /*04d0*/ 	.word	0x000000ff
        /*04d4*/ 	.word	0x00000000
        /*04d8*/ 	.short	0x010a
        /*04da*/ 	.byte	0x04
	.zero		1


	//   ....[58]....
        /*04dc*/ 	.word	0x00003bd0
        /*04e0*/ 	.word	0x000000ff
        /*04e4*/ 	.word	0x00000000
        /*04e8*/ 	.short	0x010a
        /*04ea*/ 	.byte	0x04
	.zero		1


	//   ....[59]....
        /*04ec*/ 	.word	0x00003c60
        /*04f0*/ 	.word	0x000000ff
        /*04f4*/ 	.word	0x00000000
        /*04f8*/ 	.short	0x010a
        /*04fa*/ 	.byte	0x05
	.zero		1


	//   ....[60]....
        /*04fc*/ 	.word	0x00003cf0
        /*0500*/ 	.word	0x000000ff
        /*0504*/ 	.word	0x00000000
        /*0508*/ 	.short	0x010a
        /*050a*/ 	.byte	0x05
	.zero		1


	//   ....[61]....
        /*050c*/ 	.word	0x00003d80
        /*0510*/ 	.word	0x000000ff
        /*0514*/ 	.word	0x00000000
        /*0518*/ 	.short	0x010a
        /*051a*/ 	.byte	0x04
	.zero		1


	//   ....[62]....
        /*051c*/ 	.word	0x00004280
        /*0520*/ 	.word	0x00000008
        /*0524*/ 	.word	0x00000070
        /*0528*/ 	.short	0x010a
        /*052a*/ 	.byte	0xff
	.zero		1


	//   ....[63]....
        /*052c*/ 	.word	0x000043f0
        /*0530*/ 	.word	0x00000000
        /*0534*/ 	.word	0x00000000
        /*0538*/ 	.short	0x0101
        /*053a*/ 	.byte	0xff
	.zero		1


	//   ....[64]....
        /*053c*/ 	.word	0x000048e0
        /*0540*/ 	.word	0x000000ff
        /*0544*/ 	.word	0x00000068
        /*0548*/ 	.short	0x010a
        /*054a*/ 	.byte	0x15
	.zero		1


	//   ....[65]....
        /*054c*/ 	.word	0x00004a70
        /*0550*/ 	.word	0x000000ff
        /*0554*/ 	.word	0x00000040
        /*0558*/ 	.short	0x010a
        /*055a*/ 	.byte	0x15
	.zero		1


	//   ....[66]....
        /*055c*/ 	.word	0x00004bd0
        /*0560*/ 	.word	0x000000ff
        /*0564*/ 	.word	0x00000020
        /*0568*/ 	.short	0x010b
        /*056a*/ 	.byte	0x15
	.zero		1


	//   ....[67]....
        /*056c*/ 	.word	0x00004bf0
        /*0570*/ 	.word	0x000000ff
        /*0574*/ 	.word	0x00000000
        /*0578*/ 	.short	0x0101
        /*057a*/ 	.byte	0x06
	.zero		1


	//   ....[68]....
        /*057c*/ 	.word	0x00004c00
        /*0580*/ 	.word	0x000000ff
        /*0584*/ 	.word	0x00000048
        /*0588*/ 	.short	0x010a
        /*058a*/ 	.byte	0x15
	.zero		1


	//   ....[69]....
        /*058c*/ 	.word	0x00004d50
        /*0590*/ 	.word	0x000000ff
        /*0594*/ 	.word	0x00000028
        /*0598*/ 	.short	0x010b
        /*059a*/ 	.byte	0x15
	.zero		1


	//   ....[70]....
        /*059c*/ 	.word	0x00004d60
        /*05a0*/ 	.word	0x000000ff
        /*05a4*/ 	.word	0x00000000
        /*05a8*/ 	.short	0x0101
        /*05aa*/ 	.byte	0x07
	.zero		1


	//   ....[71]....
        /*05ac*/ 	.word	0x00004d70
        /*05b0*/ 	.word	0x000000ff
        /*05b4*/ 	.word	0x00000050
        /*05b8*/ 	.short	0x010a
        /*05ba*/ 	.byte	0x15
	.zero		1


	//   ....[72]....
        /*05bc*/ 	.word	0x00004ec0
        /*05c0*/ 	.word	0x000000ff
        /*05c4*/ 	.word	0x00000030
        /*05c8*/ 	.short	0x010b
        /*05ca*/ 	.byte	0x15
	.zero		1


	//   ....[73]....
        /*05cc*/ 	.word	0x00004ee0
        /*05d0*/ 	.word	0x000000ff
        /*05d4*/ 	.word	0x00000000
        /*05d8*/ 	.short	0x0101
        /*05da*/ 	.byte	0x18
	.zero		1


	//   ....[74]....
        /*05dc*/ 	.word	0x00004ef0
        /*05e0*/ 	.word	0x000000ff
        /*05e4*/ 	.word	0x00000058
        /*05e8*/ 	.short	0x010a
        /*05ea*/ 	.byte	0x15
	.zero		1


	//   ....[75]....
        /*05ec*/ 	.word	0x00005050
        /*05f0*/ 	.word	0x000000ff
        /*05f4*/ 	.word	0x00000038
        /*05f8*/ 	.short	0x010b
        /*05fa*/ 	.byte	0x15
	.zero		1


	//   ....[76]....
        /*05fc*/ 	.word	0x00005070
        /*0600*/ 	.word	0x000000ff
        /*0604*/ 	.word	0x00000000
        /*0608*/ 	.short	0x0101
        /*060a*/ 	.byte	0x10
	.zero		1


	//   ....[77]....
        /*060c*/ 	.word	0x00005080
        /*0610*/ 	.word	0x000000ff
        /*0614*/ 	.word	0x00000040
        /*0618*/ 	.short	0x010a
        /*061a*/ 	.byte	0x15
	.zero		1


	//   ....[78]....
        /*061c*/ 	.word	0x000051e0
        /*0620*/ 	.word	0x000000ff
        /*0624*/ 	.word	0x00000020
        /*0628*/ 	.short	0x010b
        /*062a*/ 	.byte	0x15
	.zero		1


	//   ....[79]....
        /*062c*/ 	.word	0x000051f0
        /*0630*/ 	.word	0x000000ff
        /*0634*/ 	.word	0x00000000
        /*0638*/ 	.short	0x0101
        /*063a*/ 	.byte	0x06
	.zero		1


	//   ....[80]....
        /*063c*/ 	.word	0x00005200
        /*0640*/ 	.word	0x000000ff
        /*0644*/ 	.word	0x00000048
        /*0648*/ 	.short	0x010a
        /*064a*/ 	.byte	0x15
	.zero		1


	//   ....[81]....
        /*064c*/ 	.word	0x00005360
        /*0650*/ 	.word	0x000000ff
        /*0654*/ 	.word	0x00000028
        /*0658*/ 	.short	0x010b
        /*065a*/ 	.byte	0x15
	.zero		1


	//   ....[82]....
        /*065c*/ 	.word	0x00005370
        /*0660*/ 	.word	0x000000ff
        /*0664*/ 	.word	0x00000000
        /*0668*/ 	.short	0x0101
        /*066a*/ 	.byte	0x07
	.zero		1


	//   ....[83]....
        /*066c*/ 	.word	0x00005380
        /*0670*/ 	.word	0x000000ff
        /*0674*/ 	.word	0x00000050
        /*0678*/ 	.short	0x010a
        /*067a*/ 	.byte	0x15
	.zero		1


	//   ....[84]....
        /*067c*/ 	.word	0x000054f0
        /*0680*/ 	.word	0x000000ff
        /*0684*/ 	.word	0x00000030
        /*0688*/ 	.short	0x010b
        /*068a*/ 	.byte	0x15
	.zero		1


	//   ....[85]....
        /*068c*/ 	.word	0x00005500
        /*0690*/ 	.word	0x000000ff
        /*0694*/ 	.word	0x00000000
        /*0698*/ 	.short	0x0101
        /*069a*/ 	.byte	0x18
	.zero		1


	//   ....[86]....
        /*069c*/ 	.word	0x00005510
        /*06a0*/ 	.word	0x000000ff
        /*06a4*/ 	.word	0x00000058
        /*06a8*/ 	.short	0x010a
        /*06aa*/ 	.byte	0x15
	.zero		1


	//   ....[87]....
        /*06ac*/ 	.word	0x00005700
        /*06b0*/ 	.word	0x000000ff
        /*06b4*/ 	.word	0x00000038
        /*06b8*/ 	.short	0x010b
        /*06ba*/ 	.byte	0x15
	.zero		1


	//   ....[88]....
        /*06bc*/ 	.word	0x00005710
        /*06c0*/ 	.word	0x000000ff
        /*06c4*/ 	.word	0x00000000
        /*06c8*/ 	.short	0x0101
        /*06ca*/ 	.byte	0x10
	.zero		1


	//   ....[89]....
        /*06cc*/ 	.word	0x00005730
        /*06d0*/ 	.word	0x000000ff
        /*06d4*/ 	.word	0x00000040
        /*06d8*/ 	.short	0x010a
        /*06da*/ 	.byte	0x15
	.zero		1


	//   ....[90]....
        /*06dc*/ 	.word	0x00005750
        /*06e0*/ 	.word	0x000000ff
        /*06e4*/ 	.word	0x00000048
        /*06e8*/ 	.short	0x010a
        /*06ea*/ 	.byte	0x15
	.zero		1


	//   ....[91]....
        /*06ec*/ 	.word	0x00005770
        /*06f0*/ 	.word	0x000000ff
        /*06f4*/ 	.word	0x00000050
        /*06f8*/ 	.short	0x010a
        /*06fa*/ 	.byte	0x15
	.zero		1


	//   ....[92]....
        /*06fc*/ 	.word	0x000057c0
        /*0700*/ 	.word	0x00000002
        /*0704*/ 	.word	0x00000058
        /*0708*/ 	.short	0x010a
        /*070a*/ 	.byte	0xff
	.zero		1


	//   ....[93]....
        /*070c*/ 	.word	0x00005b20
        /*0710*/ 	.word	0x00000000
        /*0714*/ 	.word	0x00000070
        /*0718*/ 	.short	0x010a
        /*071a*/ 	.byte	0xff
	.zero		1


	//   ....[94]....
        /*071c*/ 	.word	0x00005bf0
        /*0720*/ 	.word	0x00000000
        /*0724*/ 	.word	0x00000000
        /*0728*/ 	.short	0x0101
        /*072a*/ 	.byte	0xff
	.zero		1


	//   ....[95]....
        /*072c*/ 	.word	0x00006890
        /*0730*/ 	.word	0x000000ff
        /*0734*/ 	.word	0x00000020
        /*0738*/ 	.short	0x010a
        /*073a*/ 	.byte	0x2b
	.zero		1


	//   ....[96]....
        /*073c*/ 	.word	0x000068f0
        /*0740*/ 	.word	0x0000004d
        /*0744*/ 	.word	0x00000090
        /*0748*/ 	.short	0x010a
        /*074a*/ 	.byte	0xff
	.zero		1


	//   ....[97]....
        /*074c*/ 	.word	0x00006a10
        /*0750*/ 	.word	0x000000ff
        /*0754*/ 	.word	0x00000020
        /*0758*/ 	.short	0x010a
        /*075a*/ 	.byte	0x2b
	.zero		1


	//   ....[98]....
        /*075c*/ 	.word	0x00006b10
        /*0760*/ 	.word	0x0000004d
        /*0764*/ 	.word	0x00000090
        /*0768*/ 	.short	0x010a
        /*076a*/ 	.byte	0xff
	.zero		1


	//   ....[99]....
        /*076c*/ 	.word	0x00007310
        /*0770*/ 	.word	0x00000000
        /*0774*/ 	.word	0x00000000
        /*0778*/ 	.short	0x0101
        /*077a*/ 	.byte	0xff
	.zero		1


	//   ....[100]....
        /*077c*/ 	.word	0x00007320
        /*0780*/ 	.word	0x00000003
        /*0784*/ 	.word	0x00000020
        /*0788*/ 	.short	0x010a
        /*078a*/ 	.byte	0xff
	.zero		1


	//   ....[101]....
        /*078c*/ 	.word	0x000073f0
        /*0790*/ 	.word	0x00000003
        /*0794*/ 	.word	0x00000020
        /*0798*/ 	.short	0x010a
        /*079a*/ 	.byte	0xff
	.zero		1


	//   ....[102]....
        /*079c*/ 	.word	0x00007c70
        /*07a0*/ 	.word	0x00000053
        /*07a4*/ 	.word	0x00000000
        /*07a8*/ 	.short	0x0101
        /*07aa*/ 	.byte	0xff
	.zero		1


	//   ....[103]....
        /*07ac*/ 	.word	0x00007c90
        /*07b0*/ 	.word	0x00000054
        /*07b4*/ 	.word	0x00000020
        /*07b8*/ 	.short	0x010a
        /*07ba*/ 	.byte	0xff
	.zero		1


	//   ....[104]....
        /*07bc*/ 	.word	0x00007d50
        /*07c0*/ 	.word	0x00000054
        /*07c4*/ 	.word	0x00000020
        /*07c8*/ 	.short	0x010a
        /*07ca*/ 	.byte	0xff
	.zero		1


	//   ....[105]....
        /*07cc*/ 	.word	0x000085d0
        /*07d0*/ 	.word	0x00000053
        /*07d4*/ 	.word	0x00000000
        /*07d8*/ 	.short	0x0101
        /*07da*/ 	.byte	0xff
	.zero		1


	//   ....[106]....
        /*07dc*/ 	.word	0x000085f0
        /*07e0*/ 	.word	0x00000054
        /*07e4*/ 	.word	0x00000020
        /*07e8*/ 	.short	0x010a
        /*07ea*/ 	.byte	0xff
	.zero		1


	//   ....[107]....
        /*07ec*/ 	.word	0x000086c0
        /*07f0*/ 	.word	0x00000054
        /*07f4*/ 	.word	0x00000020
        /*07f8*/ 	.short	0x010a
        /*07fa*/ 	.byte	0xff
	.zero		1


	//   ....[108]....
        /*07fc*/ 	.word	0x00008f80
        /*0800*/ 	.word	0x00000054
        /*0804*/ 	.word	0x00000000
        /*0808*/ 	.short	0x0101
        /*080a*/ 	.byte	0xff
	.zero		1


	//   ....[109]....
        /*080c*/ 	.word	0x00008fa0
        /*0810*/ 	.word	0x00000055
        /*0814*/ 	.word	0x00000020
        /*0818*/ 	.short	0x010a
        /*081a*/ 	.byte	0xff
	.zero		1


	//   ....[110]....
        /*081c*/ 	.word	0x00009060
        /*0820*/ 	.word	0x00000055
        /*0824*/ 	.word	0x00000020
        /*0828*/ 	.short	0x010a
        /*082a*/ 	.byte	0xff
	.zero		1


	//   ....[111]....
        /*082c*/ 	.word	0x00009960
        /*0830*/ 	.word	0x00000054
        /*0834*/ 	.word	0x00000000
        /*0838*/ 	.short	0x0101
        /*083a*/ 	.byte	0xff
	.zero		1


	//   ....[112]....
        /*083c*/ 	.word	0x00009980
        /*0840*/ 	.word	0x00000055
        /*0844*/ 	.word	0x00000020
        /*0848*/ 	.short	0x010a
        /*084a*/ 	.byte	0xff
	.zero		1


	//   ....[113]....
        /*084c*/ 	.word	0x00009a40
        /*0850*/ 	.word	0x00000055
        /*0854*/ 	.word	0x00000020
        /*0858*/ 	.short	0x010a
        /*085a*/ 	.byte	0xff
	.zero		1


	//   ....[114]....
        /*085c*/ 	.word	0x0000a310
        /*0860*/ 	.word	0x00000054
        /*0864*/ 	.word	0x00000000
        /*0868*/ 	.short	0x0101
        /*086a*/ 	.byte	0xff
	.zero		1


	//   ....[115]....
        /*086c*/ 	.word	0x0000a330
        /*0870*/ 	.word	0x00000055
        /*0874*/ 	.word	0x00000020
        /*0878*/ 	.short	0x010a
        /*087a*/ 	.byte	0xff
	.zero		1


	//   ....[116]....
        /*087c*/ 	.word	0x0000a3f0
        /*0880*/ 	.word	0x00000055
        /*0884*/ 	.word	0x00000020
        /*0888*/ 	.short	0x010a
        /*088a*/ 	.byte	0xff
	.zero		1


	//   ....[117]....
        /*088c*/ 	.word	0x0000acc0
        /*0890*/ 	.word	0x00000054
        /*0894*/ 	.word	0x00000000
        /*0898*/ 	.short	0x0101
        /*089a*/ 	.byte	0xff
	.zero		1


	//   ....[118]....
        /*089c*/ 	.word	0x0000ace0
        /*08a0*/ 	.word	0x00000055
        /*08a4*/ 	.word	0x00000020
        /*08a8*/ 	.short	0x010a
        /*08aa*/ 	.byte	0xff
	.zero		1


	//   ....[119]....
        /*08ac*/ 	.word	0x0000ada0
        /*08b0*/ 	.word	0x00000055
        /*08b4*/ 	.word	0x00000020
        /*08b8*/ 	.short	0x010a
        /*08ba*/ 	.byte	0xff
	.zero		1


	//   ....[120]....
        /*08bc*/ 	.word	0x0000b370
        /*08c0*/ 	.word	0x000000ff
        /*08c4*/ 	.word	0x00000000
        /*08c8*/ 	.short	0x0101
        /*08ca*/ 	.byte	0x04
	.zero		1


	//   ....[121]....
        /*08cc*/ 	.word	0x0000b680
        /*08d0*/ 	.word	0x00000002
        /*08d4*/ 	.word	0x00000000
        /*08d8*/ 	.short	0x0101
        /*08da*/ 	.byte	0xff
	.zero		1


	//   ....[122]....
        /*08dc*/ 	.word	0x0000b930
        /*08e0*/ 	.word	0x000000ff
        /*08e4*/ 	.word	0x00000000
        /*08e8*/ 	.short	0x0101
        /*08ea*/ 	.byte	0x04
	.zero		1


	//   ....[123]....
        /*08ec*/ 	.word	0x0000b950
        /*08f0*/ 	.word	0x00000003
        /*08f4*/ 	.word	0x000000e0
        /*08f8*/ 	.short	0x010a
        /*08fa*/ 	.byte	0xff
	.zero		1


	//   ....[124]....
        /*08fc*/ 	.word	0x0000b9b0
        /*0900*/ 	.word	0x00000000
        /*0904*/ 	.word	0x00000010
        /*0908*/ 	.short	0x010a
        /*090a*/ 	.byte	0xff
	.zero		1


	//   ....[125]....
        /*090c*/ 	.word	0x0000ba10
        /*0910*/ 	.word	0x00000000
        /*0914*/ 	.word	0x00000010
        /*0918*/ 	.short	0x010a
        /*091a*/ 	.byte	0xff
	.zero		1


	//   ....[126]....
        /*091c*/ 	.word	0x0000ba60
        /*0920*/ 	.word	0x00000003
        /*0924*/ 	.word	0x00000070
        /*0928*/ 	.short	0x010a
        /*092a*/ 	.byte	0xff
	.zero		1


	//   ....[127]....
        /*092c*/ 	.word	0x0000bac0
        /*0930*/ 	.word	0x00000000
        /*0934*/ 	.word	0x00000000
        /*0938*/ 	.short	0x010a
        /*093a*/ 	.byte	0xff
	.zero		1


	//   ....[128]....
        /*093c*/ 	.word	0x0000bb10
        /*0940*/ 	.word	0x00000002
        /*0944*/ 	.word	0x000000d0
        /*0948*/ 	.short	0x010a
        /*094a*/ 	.byte	0xff
	.zero		1


	//   ....[129]....
        /*094c*/ 	.word	0x0000bb70
        /*0950*/ 	.word	0x00000002
        /*0954*/ 	.word	0x00000080
        /*0958*/ 	.short	0x010a
        /*095a*/ 	.byte	0xff
	.zero		1


	//   ....[130]....
        /*095c*/ 	.word	0x0000bbc0
        /*0960*/ 	.word	0x00000002
        /*0964*/ 	.word	0x00000070
        /*0968*/ 	.short	0x010a
        /*096a*/ 	.byte	0xff
	.zero		1


	//   ....[131]....
        /*096c*/ 	.word	0x0000bc20
        /*0970*/ 	.word	0x00000000
        /*0974*/ 	.word	0x00000080
        /*0978*/ 	.short	0x010a
        /*097a*/ 	.byte	0xff
	.zero		1


	//   ....[132]....
        /*097c*/ 	.word	0x0000bc70
        /*0980*/ 	.word	0x00000000
        /*0984*/ 	.word	0x00000070
        /*0988*/ 	.short	0x010a
        /*098a*/ 	.byte	0xff
	.zero		1


	//   ....[133]....
        /*098c*/ 	.word	0x0000bcd0
        /*0990*/ 	.word	0x00000003
        /*0994*/ 	.word	0x000000b0
        /*0998*/ 	.short	0x010a
        /*099a*/ 	.byte	0xff
	.zero		1


	//   ....[134]....
        /*099c*/ 	.word	0x0000bd30
        /*09a0*/ 	.word	0x00000000
        /*09a4*/ 	.word	0x00000000
        /*09a8*/ 	.short	0x010a
        /*09aa*/ 	.byte	0xff
	.zero		1


	//   ....[135]....
        /*09ac*/ 	.word	0x0000bd90
        /*09b0*/ 	.word	0x00000000
        /*09b4*/ 	.word	0x00000000
        /*09b8*/ 	.short	0x010a
        /*09ba*/ 	.byte	0xff
	.zero		1


	//   ....[136]....
        /*09bc*/ 	.word	0x0000bdf0
        /*09c0*/ 	.word	0x00000000
        /*09c4*/ 	.word	0x00000000
        /*09c8*/ 	.short	0x010a
        /*09ca*/ 	.byte	0xff
	.zero		1


	//   ....[137]....
        /*09cc*/ 	.word	0x0000be50
        /*09d0*/ 	.word	0x00000000
        /*09d4*/ 	.word	0x00000000
        /*09d8*/ 	.short	0x010a
        /*09da*/ 	.byte	0xff
	.zero		1


	//   ....[138]....
        /*09dc*/ 	.word	0x0000beb0
        /*09e0*/ 	.word	0x00000000
        /*09e4*/ 	.word	0x00000000
        /*09e8*/ 	.short	0x010a
        /*09ea*/ 	.byte	0xff
	.zero		1


	//   ....[139]....
        /*09ec*/ 	.word	0x0000bf00
        /*09f0*/ 	.word	0x00000008
        /*09f4*/ 	.word	0x00000070
        /*09f8*/ 	.short	0x010a
        /*09fa*/ 	.byte	0xff
	.zero		1


	//   ....[140]....
        /*09fc*/ 	.word	0x0000bf60
        /*0a00*/ 	.word	0x00000000
        /*0a04*/ 	.word	0x00000068
        /*0a08*/ 	.short	0x010a
        /*0a0a*/ 	.byte	0xff
	.zero		1


	//   ....[141]....
        /*0a0c*/ 	.word	0x0000bfc0
        /*0a10*/ 	.word	0x00000000
        /*0a14*/ 	.word	0x00000040
        /*0a18*/ 	.short	0x010a
        /*0a1a*/ 	.byte	0xff
	.zero		1


	//   ....[142]....
        /*0a1c*/ 	.word	0x0000c020
        /*0a20*/ 	.word	0x00000000
        /*0a24*/ 	.word	0x00000048
        /*0a28*/ 	.short	0x010a
        /*0a2a*/ 	.byte	0xff
	.zero		1


	//   ....[143]....
        /*0a2c*/ 	.word	0x0000c080
        /*0a30*/ 	.word	0x00000000
        /*0a34*/ 	.word	0x00000050
        /*0a38*/ 	.short	0x010a
        /*0a3a*/ 	.byte	0xff
	.zero		1


	//   ....[144]....
        /*0a3c*/ 	.word	0x0000c0e0
        /*0a40*/ 	.word	0x00000000
        /*0a44*/ 	.word	0x00000058
        /*0a48*/ 	.short	0x010a
        /*0a4a*/ 	.byte	0xff
	.zero		1


	//   ....[145]....
        /*0a4c*/ 	.word	0x0000c140
        /*0a50*/ 	.word	0x00000007
        /*0a54*/ 	.word	0x00000040
        /*0a58*/ 	.short	0x010a
        /*0a5a*/ 	.byte	0xff
	.zero		1


	//   ....[146]....
        /*0a5c*/ 	.word	0x0000c1a0
        /*0a60*/ 	.word	0x00000007
        /*0a64*/ 	.word	0x00000048
        /*0a68*/ 	.short	0x010a
        /*0a6a*/ 	.byte	0xff
	.zero		1


	//   ....[147]....
        /*0a6c*/ 	.word	0x0000c200
        /*0a70*/ 	.word	0x00000007
        /*0a74*/ 	.word	0x00000050
        /*0a78*/ 	.short	0x010a
        /*0a7a*/ 	.byte	0xff
	.zero		1


	//   ....[148]....
        /*0a7c*/ 	.word	0x0000c260
        /*0a80*/ 	.word	0x00000007
        /*0a84*/ 	.word	0x00000058
        /*0a88*/ 	.short	0x010a
        /*0a8a*/ 	.byte	0xff
	.zero		1


	//   ....[149]....
        /*0a8c*/ 	.word	0x0000c2c0
        /*0a90*/ 	.word	0x00000000
        /*0a94*/ 	.word	0x00000040
        /*0a98*/ 	.short	0x010a
        /*0a9a*/ 	.byte	0xff
	.zero		1


	//   ....[150]....
        /*0a9c*/ 	.word	0x0000c320
        /*0aa0*/ 	.word	0x00000000
        /*0aa4*/ 	.word	0x00000048
        /*0aa8*/ 	.short	0x010a
        /*0aaa*/ 	.byte	0xff
	.zero		1


	//   ....[151]....
        /*0aac*/ 	.word	0x0000c380
        /*0ab0*/ 	.word	0x00000002
        /*0ab4*/ 	.word	0x00000050
        /*0ab8*/ 	.short	0x010a
        /*0aba*/ 	.byte	0xff
	.zero		1


	//   ....[152]....
        /*0abc*/ 	.word	0x0000c3d0
        /*0ac0*/ 	.word	0x00000000
        /*0ac4*/ 	.word	0x00000070
        /*0ac8*/ 	.short	0x010a
        /*0aca*/ 	.byte	0xff
	.zero		1


	//   ....[153]....
        /*0acc*/ 	.word	0x0000c430
        /*0ad0*/ 	.word	0x00000000
        /*0ad4*/ 	.word	0x00000020
        /*0ad8*/ 	.short	0x010a
        /*0ada*/ 	.byte	0xff
	.zero		1


	//   ....[154]....
        /*0adc*/ 	.word	0x0000c480
        /*0ae0*/ 	.word	0x0000004d
        /*0ae4*/ 	.word	0x00000090
        /*0ae8*/ 	.short	0x010a
        /*0aea*/ 	.byte	0xff
	.zero		1


	//   ....[155]....
        /*0aec*/ 	.word	0x0000c4d0
        /*0af0*/ 	.word	0x00000003
        /*0af4*/ 	.word	0x00000020
        /*0af8*/ 	.short	0x010a
        /*0afa*/ 	.byte	0xff
	.zero		1


	//   ....[156]....
        /*0afc*/ 	.word	0x0000c520
        /*0b00*/ 	.word	0x00000054
        /*0b04*/ 	.word	0x00000020
        /*0b08*/ 	.short	0x010a
        /*0b0a*/ 	.byte	0xff
	.zero		1


	//   ....[157]....
        /*0b0c*/ 	.word	0x0000c570
        /*0b10*/ 	.word	0x00000054
        /*0b14*/ 	.word	0x00000020
        /*0b18*/ 	.short	0x010a
        /*0b1a*/ 	.byte	0xff
	.zero		1


	//   ....[158]....
        /*0b1c*/ 	.word	0x0000c5c0
        /*0b20*/ 	.word	0x00000055
        /*0b24*/ 	.word	0x00000020
        /*0b28*/ 	.short	0x010a
        /*0b2a*/ 	.byte	0xff
	.zero		1


	//   ....[159]....
        /*0b2c*/ 	.word	0x0000c610
        /*0b30*/ 	.word	0x00000055
        /*0b34*/ 	.word	0x00000020
        /*0b38*/ 	.short	0x010a
        /*0b3a*/ 	.byte	0xff
	.zero		1


	//   ....[160]....
        /*0b3c*/ 	.word	0x0000c660
        /*0b40*/ 	.word	0x00000055
        /*0b44*/ 	.word	0x00000020
        /*0b48*/ 	.short	0x010a
        /*0b4a*/ 	.byte	0xff
	.zero		1


	//   ....[161]....
        /*0b4c*/ 	.word	0x0000c6b0
        /*0b50*/ 	.word	0x00000055
        /*0b54*/ 	.word	0x00000020
        /*0b58*/ 	.short	0x010a
        /*0b5a*/ 	.byte	0xff
	.zero		1


	//----- nvinfo : EIATTR_NUM_MBARRIERS
	.align		4
.L_47:
        /*0b5c*/ 	.byte	0x03, 0x38
        /*0b5e*/ 	.short	0x001e


	//----- nvinfo : EIATTR_EXIT_INSTR_OFFSETS
	.align		4
        /*0b60*/ 	.byte	0x04, 0x1c
        /*0b62*/ 	.short	(.L_49 - .L_48)


	//   ....[0]....
.L_48:
        /*0b64*/ 	.word	0x00002960


	//   ....[1]....
        /*0b68*/ 	.word	0x00002e50


	//   ....[2]....
        /*0b6c*/ 	.word	0x00002eb0


	//   ....[3]....
        /*0b70*/ 	.word	0x00003fe0


	//   ....[4]....
        /*0b74*/ 	.word	0x000057f0


	//   ....[5]....
        /*0b78*/ 	.word	0x00005830


	//   ....[6]....
        /*0b7c*/ 	.word	0x0000b820


	//   ....[7]....
        /*0b80*/ 	.word	0x0000b8a0


	//   ....[8]....
        /*0b84*/ 	.word	0x0000b8d0


	//   ....[9]....
        /*0b88*/ 	.word	0x0000b940


	//----- nvinfo : EIATTR_MAX_THREADS
	.align		4
.L_49:
        /*0b8c*/ 	.byte	0x04, 0x05
        /*0b8e*/ 	.short	(.L_51 - .L_50)
.L_50:
        /*0b90*/ 	.word	0x00000100
        /*0b94*/ 	.word	0x00000001
        /*0b98*/ 	.word	0x00000001


	//----- nvinfo : EIATTR_CRS_STACK_SIZE
	.align		4
.L_51:
        /*0b9c*/ 	.byte	0x04, 0x1e
        /*0b9e*/ 	.short	(.L_53 - .L_52)
.L_52:
        /*0ba0*/ 	.word	0x00000000


	//----- nvinfo : EIATTR_CBANK_PARAM_SIZE
	.align		4
.L_53:
        /*0ba4*/ 	.byte	0x03, 0x19
        /*0ba6*/ 	.short	0x0800


	//----- nvinfo : EIATTR_PARAM_CBANK
	.align		4
        /*0ba8*/ 	.byte	0x04, 0x0a
        /*0baa*/ 	.short	(.L_55 - .L_54)
	.align		4
.L_54:
        /*0bac*/ 	.word	index@(.nv.constant0._ZN7cutlass13device_kernelINS_4gemm6kernel13GemmUniversalIN4cute5tupleIJiiiiEEENS1_10collective13CollectiveMmaINS1_35MainloopSm100TmaUmmaWarpSpecializedILi2ELi2ELi4ENS5_IJNS4_1CILi2EEENSA_ILi1EEESC_EEEEENS5_IJNSA_ILi64EEENSA_ILi256EEESF_EEENS_10tfloat32_tENS5_IJlSC_lEEESI_SJ_NS4_8TiledMMAINS4_8MMA_AtomIJNS4_17SM100_MMA_TF32_SSISI_SI_fLi64ELi256ELNS4_4UMMA5MajorE0ELSO_0ELNSN_7ScaleInE0ELSP_0EEEEEENS4_6LayoutINS5_IJSC_SC_SC_EEENS5_IJNSA_ILi0EEESU_SU_EEEEENS5_IJNS4_10UnderscoreESX_SX_EEEEENS4_13SM90_TMA_LOADENS4_14ComposedLayoutINS4_7SwizzleILi3ELi4ELi3EEENS4_18smem_ptr_flag_bitsILi32EEENSS_INS5_IJNSA_ILi8EEENSA_ILi32EEEEEENS5_IJS17_SC_EEEEEEEvNS4_8identityENS4_23SM90_TMA_LOAD_MULTICASTES1B_vS1C_EENS_8epilogue10collective18CollectiveEpilogueINS1F_23Sm100TmaWarpSpecializedILi4ELi2ELi16ELb1ELb0EEEJSH_NS5_IJNSS_ISF_SC_EENSS_IS17_SC_EEEEESI_SJ_SI_SJ_NS1F_6fusion15FusionCallbacksIS1J_NS1N_17LinearCombinationISI_fSI_fLNS_15FloatRoundStyleE2EEESH_S1M_JEEENS4_5SM1004TMEM4LOAD26SM100_TMEM_LOAD_16dp128b8xES10_S1B_NS4_17SM75_U32x4_LDSM_NENS4_14SM90_TMA_STOREES1B_NS4_17SM90_U32x4_STSM_NENS4_39AutoVectorizingCopyWithAssumedAlignmentILi128EEEEEEvvEEEEvNT_6ParamsE)
        /*0bb0*/ 	.short	0x0380
        /*0bb2*/ 	.short	0x0800


	//----- nvinfo : EIATTR_SW_WAR
	.align		4
.L_55:
        /*0bb4*/ 	.byte	0x04, 0x36
        /*0bb6*/ 	.short	(.L_57 - .L_56)
.L_56:
        /*0bb8*/ 	.word	0x00000008
.L_57:


//--------------------- .nv.callgraph             --------------------------
	.section	.nv.callgraph,"",@"SHT_CUDA_CALLGRAPH"
	.align	4
	.sectionentsize	8
	.align		4
        /*0000*/ 	.word	0x00000000
	.align		4
        /*0004*/ 	.word	0xffffffff
	.align		4
        /*0008*/ 	.word	index@(_ZN7cutlass13device_kernelINS_4gemm6kernel13GemmUniversalIN4cute5tupleIJiiiiEEENS1_10collective13CollectiveMmaINS1_35MainloopSm100TmaUmmaWarpSpecializedILi2ELi2ELi4ENS5_IJNS4_1CILi2EEENSA_ILi1EEESC_EEEEENS5_IJNSA_ILi64EEENSA_ILi256EEESF_EEENS_10tfloat32_tENS5_IJlSC_lEEESI_SJ_NS4_8TiledMMAINS4_8MMA_AtomIJNS4_17SM100_MMA_TF32_SSISI_SI_fLi64ELi256ELNS4_4UMMA5MajorE0ELSO_0ELNSN_7ScaleInE0ELSP_0EEEEEENS4_6LayoutINS5_IJSC_SC_SC_EEENS5_IJNSA_ILi0EEESU_SU_EEEEENS5_IJNS4_10UnderscoreESX_SX_EEEEENS4_13SM90_TMA_LOADENS4_14ComposedLayoutINS4_7SwizzleILi3ELi4ELi3EEENS4_18smem_ptr_flag_bitsILi32EEENSS_INS5_IJNSA_ILi8EEENSA_ILi32EEEEEENS5_IJS17_SC_EEEEEEEvNS4_8identityENS4_23SM90_TMA_LOAD_MULTICASTES1B_vS1C_EENS_8epilogue10collective18CollectiveEpilogueINS1F_23Sm100TmaWarpSpecializedILi4ELi2ELi16ELb1ELb0EEEJSH_NS5_IJNSS_ISF_SC_EENSS_IS17_SC_EEEEESI_SJ_SI_SJ_NS1F_6fusion15FusionCallbacksIS1J_NS1N_17LinearCombinationISI_fSI_fLNS_15FloatRoundStyleE2EEESH_S1M_JEEENS4_5SM1004TMEM4LOAD26SM100_TMEM_LOAD_16dp128b8xES10_S1B_NS4_17SM75_U32x4_LDSM_NENS4_14SM90_TMA_STOREES1B_NS4_17SM90_U32x4_STSM_NENS4_39AutoVectorizingCopyWithAssumedAlignmentILi128EEEEEEvvEEEEvNT_6ParamsE)
	.align		4
        /*000c*/ 	.word	index@(__assertfail)
	.align		4
        /*0010*/ 	.word	0x00000000
	.align		4
        /*0014*/ 	.word	0xfffffffe
	.align		4
        /*0018*/ 	.word	0x00000000
	.align		4
        /*001c*/ 	.word	0xfffffffd
	.align		4
        /*0020*/ 	.word	0x00000000
	.align		4
        /*0024*/ 	.word	0xfffffffc


//--------------------- .nv.constant4             --------------------------
	.section	.nv.constant4,"a",@progbits
	.align	8
	.align		8
.nv.constant4:
        /*0000*/ 	.dword	__assertfail
	.align		8
        /*0008*/ 	.dword	__unnamed_1
	.align		8
        /*0010*/ 	.dword	__unnamed_2
	.align		8
        /*0018*/ 	.dword	_ZN40_INTERNAL_a1d14459_4_k_cu_2c393fab_328674cuda3std3__45__cpo5beginE
	.align		8
        /*0020*/ 	.dword	_ZN40_INTERNAL_a1d14459_4_k_cu_2c393fab_328674cuda3std3__45__cpo3endE
	.align		8
        /*0028*/ 	.dword	_ZN40_INTERNAL_a1d14459_4_k_cu_2c393fab_328674cuda3std3__45__cpo6cbeginE
	.align		8
        /*0030*/ 	.dword	_ZN40_INTERNAL_a1d14459_4_k_cu_2c393fab_328674cuda3std3__45__cpo4cendE
	.align		8
        /*0038*/ 	.dword	_ZN40_INTERNAL_a1d14459_4_k_cu_2c393fab_328674cuda3std3__442_GLOBAL__N__a1d14459_4_k_cu_2c393fab_328676ignoreE
	.align		8
        /*0040*/ 	.dword	_ZN40_INTERNAL_a1d14459_4_k_cu_2c393fab_328674cuda3std3__419piecewise_constructE
	.align		8
        /*0048*/ 	.dword	_ZN40_INTERNAL_a1d14459_4_k_cu_2c393fab_328674cuda3std3__48in_placeE
	.align		8
        /*0050*/ 	.dword	_ZN40_INTERNAL_a1d14459_4_k_cu_2c393fab_328674cuda3std6ranges3__45__cpo4swapE
	.align		8
        /*0058*/ 	.dword	_ZN40_INTERNAL_a1d14459_4_k_cu_2c393fab_328674cuda3std6ranges3__45__cpo9iter_moveE
	.align		8
        /*0060*/ 	.dword	_ZN40_INTERNAL_a1d14459_4_k_cu_2c393fab_328674cute7productE
	.align		8
        /*0068*/ 	.dword	_ZN40_INTERNAL_a1d14459_4_k_cu_2c393fab_328674cute1_E
	.align		8
        /*0070*/ 	.dword	$str$25
	.align		8
        /*0078*/ 	.dword	$str$26
	.align		8
        /*0080*/ 	.dword	$str$27
	.align		8
        /*0088*/ 	.dword	$str$28


//--------------------- .text._ZN7cutlass13device_kernelINS_4gemm6kernel13GemmUniversalIN4cute5tupleIJiiiiEEENS1_10collective13CollectiveMmaINS1_35MainloopSm100TmaUmmaWarpSpecializedILi2ELi2ELi4ENS5_IJNS4_1CILi2EEENSA_ILi1EEESC_EEEEENS5_IJNSA_ILi64EEENSA_ILi256EEESF_EEENS_10tfloat32_tENS5_IJlSC_lEEESI_SJ_NS4_8TiledMMAINS4_8MMA_AtomIJNS4_17SM100_MMA_TF32_SSISI_SI_fLi64ELi256ELNS4_4UMMA5MajorE0ELSO_0ELNSN_7ScaleInE0ELSP_0EEEEEENS4_6LayoutINS5_IJSC_SC_SC_EEENS5_IJNSA_ILi0EEESU_SU_EEEEENS5_IJNS4_10UnderscoreESX_SX_EEEEENS4_13SM90_TMA_LOADENS4_14ComposedLayoutINS4_7SwizzleILi3ELi4ELi3EEENS4_18smem_ptr_flag_bitsILi32EEENSS_INS5_IJNSA_ILi8EEENSA_ILi32EEEEEENS5_IJS17_SC_EEEEEEEvNS4_8identityENS4_23SM90_TMA_LOAD_MULTICASTES1B_vS1C_EENS_8epilogue10collective18CollectiveEpilogueINS1F_23Sm100TmaWarpSpecializedILi4ELi2ELi16ELb1ELb0EEEJSH_NS5_IJNSS_ISF_SC_EENSS_IS17_SC_EEEEESI_SJ_SI_SJ_NS1F_6fusion15FusionCallbacksIS1J_NS1N_17LinearCombinationISI_fSI_fLNS_15FloatRoundStyleE2EEESH_S1M_JEEENS4_5SM1004TMEM4LOAD26SM100_TMEM_LOAD_16dp128b8xES10_S1B_NS4_17SM75_U32x4_LDSM_NENS4_14SM90_TMA_STOREES1B_NS4_17SM90_U32x4_STSM_NENS4_39AutoVectorizingCopyWithAssumedAlignmentILi128EEEEEEvvEEEEvNT_6ParamsE --------------------------
	.section	.text._ZN7cutlass13device_kernelINS_4gemm6kernel13GemmUniversalIN4cute5tupleIJiiiiEEENS1_10collective13CollectiveMmaINS1_35MainloopSm100TmaUmmaWarpSpecializedILi2ELi2ELi4ENS5_IJNS4_1CILi2EEENSA_ILi1EEESC_EEEEENS5_IJNSA_ILi64EEENSA_ILi256EEESF_EEENS_10tfloat32_tENS5_IJlSC_lEEESI_SJ_NS4_8TiledMMAINS4_8MMA_AtomIJNS4_17SM100_MMA_TF32_SSISI_SI_fLi64ELi256ELNS4_4UMMA5MajorE0ELSO_0ELNSN_7ScaleInE0ELSP_0EEEEEENS4_6LayoutINS5_IJSC_SC_SC_EEENS5_IJNSA_ILi0EEESU_SU_EEEEENS5_IJNS4_10UnderscoreESX_SX_EEEEENS4_13SM90_TMA_LOADENS4_14ComposedLayoutINS4_7SwizzleILi3ELi4ELi3EEENS4_18smem_ptr_flag_bitsILi32EEENSS_INS5_IJNSA_ILi8EEENSA_ILi32EEEEEENS5_IJS17_SC_EEEEEEEvNS4_8identityENS4_23SM90_TMA_LOAD_MULTICASTES1B_vS1C_EENS_8epilogue10collective18CollectiveEpilogueINS1F_23Sm100TmaWarpSpecializedILi4ELi2ELi16ELb1ELb0EEEJSH_NS5_IJNSS_ISF_SC_EENSS_IS17_SC_EEEEESI_SJ_SI_SJ_NS1F_6fusion15FusionCallbacksIS1J_NS1N_17LinearCombinationISI_fSI_fLNS_15FloatRoundStyleE2EEESH_S1M_JEEENS4_5SM1004TMEM4LOAD26SM100_TMEM_LOAD_16dp128b8xES10_S1B_NS4_17SM75_U32x4_LDSM_NENS4_14SM90_TMA_STOREES1B_NS4_17SM90_U32x4_STSM_NENS4_39AutoVectorizingCopyWithAssumedAlignmentILi128EEEEEEvvEEEEvNT_6ParamsE,"ax",@progbits
	.align	128
.text._ZN7cutlass13device_kernelINS_4gemm6kernel13GemmUniversalIN4cute5tupleIJiiiiEEENS1_10collective13CollectiveMmaINS1_35MainloopSm100TmaUmmaWarpSpecializedILi2ELi2ELi4ENS5_IJNS4_1CILi2EEENSA_ILi1EEESC_EEEEENS5_IJNSA_ILi64EEENSA_ILi256EEESF_EEENS_10tfloat32_tENS5_IJlSC_lEEESI_SJ_NS4_8TiledMMAINS4_8MMA_AtomIJNS4_17SM100_MMA_TF32_SSISI_SI_fLi64ELi256ELNS4_4UMMA5MajorE0ELSO_0ELNSN_7ScaleInE0ELSP_0EEEEEENS4_6LayoutINS5_IJSC_SC_SC_EEENS5_IJNSA_ILi0EEESU_SU_EEEEENS5_IJNS4_10UnderscoreESX_SX_EEEEENS4_13SM90_TMA_LOADENS4_14ComposedLayoutINS4_7SwizzleILi3ELi4ELi3EEENS4_18smem_ptr_flag_bitsILi32EEENSS_INS5_IJNSA_ILi8EEENSA_ILi32EEEEEENS5_IJS17_SC_EEEEEEEvNS4_8identityENS4_23SM90_TMA_LOAD_MULTICASTES1B_vS1C_EENS_8epilogue10collective18CollectiveEpilogueINS1F_23Sm100TmaWarpSpecializedILi4ELi2ELi16ELb1ELb0EEEJSH_NS5_IJNSS_ISF_SC_EENSS_IS17_SC_EEEEESI_SJ_SI_SJ_NS1F_6fusion15FusionCallbacksIS1J_NS1N_17LinearCombinationISI_fSI_fLNS_15FloatRoundStyleE2EEESH_S1M_JEEENS4_5SM1004TMEM4LOAD26SM100_TMEM_LOAD_16dp128b8xES10_S1B_NS4_17SM75_U32x4_LDSM_NENS4_14SM90_TMA_STOREES1B_NS4_17SM90_U32x4_STSM_NENS4_39AutoVectorizingCopyWithAssumedAlignmentILi128EEEEEEvvEEEEvNT_6ParamsE:
        .type           _ZN7cutlass13device_kernelINS_4gemm6kernel13GemmUniversalIN4cute5tupleIJiiiiEEENS1_10collective13CollectiveMmaINS1_35MainloopSm100TmaUmmaWarpSpecializedILi2ELi2ELi4ENS5_IJNS4_1CILi2EEENSA_ILi1EEESC_EEEEENS5_IJNSA_ILi64EEENSA_ILi256EEESF_EEENS_10tfloat32_tENS5_IJlSC_lEEESI_SJ_NS4_8TiledMMAINS4_8MMA_AtomIJNS4_17SM100_MMA_TF32_SSISI_SI_fLi64ELi256ELNS4_4UMMA5MajorE0ELSO_0ELNSN_7ScaleInE0ELSP_0EEEEEENS4_6LayoutINS5_IJSC_SC_SC_EEENS5_IJNSA_ILi0EEESU_SU_EEEEENS5_IJNS4_10UnderscoreESX_SX_EEEEENS4_13SM90_TMA_LOADENS4_14ComposedLayoutINS4_7SwizzleILi3ELi4ELi3EEENS4_18smem_ptr_flag_bitsILi32EEENSS_INS5_IJNSA_ILi8EEENSA_ILi32EEEEEENS5_IJS17_SC_EEEEEEEvNS4_8identityENS4_23SM90_TMA_LOAD_MULTICASTES1B_vS1C_EENS_8epilogue10collective18CollectiveEpilogueINS1F_23Sm100TmaWarpSpecializedILi4ELi2ELi16ELb1ELb0EEEJSH_NS5_IJNSS_ISF_SC_EENSS_IS17_SC_EEEEESI_SJ_SI_SJ_NS1F_6fusion15FusionCallbacksIS1J_NS1N_17LinearCombinationISI_fSI_fLNS_15FloatRoundStyleE2EEESH_S1M_JEEENS4_5SM1004TMEM4LOAD26SM100_TMEM_LOAD_16dp128b8xES10_S1B_NS4_17SM75_U32x4_LDSM_NENS4_14SM90_TMA_STOREES1B_NS4_17SM90_U32x4_STSM_NENS4_39AutoVectorizingCopyWithAssumedAlignmentILi128EEEEEEvvEEEEvNT_6ParamsE,@function
        .size           _ZN7cutlass13device_kernelINS_4gemm6kernel13GemmUniversalIN4cute5tupleIJiiiiEEENS1_10collective13CollectiveMmaINS1_35MainloopSm100TmaUmmaWarpSpecializedILi2ELi2ELi4ENS5_IJNS4_1CILi2EEENSA_ILi1EEESC_EEEEENS5_IJNSA_ILi64EEENSA_ILi256EEESF_EEENS_10tfloat32_tENS5_IJlSC_lEEESI_SJ_NS4_8TiledMMAINS4_8MMA_AtomIJNS4_17SM100_MMA_TF32_SSISI_SI_fLi64ELi256ELNS4_4UMMA5MajorE0ELSO_0ELNSN_7ScaleInE0ELSP_0EEEEEENS4_6LayoutINS5_IJSC_SC_SC_EEENS5_IJNSA_ILi0EEESU_SU_EEEEENS5_IJNS4_10UnderscoreESX_SX_EEEEENS4_13SM90_TMA_LOADENS4_14ComposedLayoutINS4_7SwizzleILi3ELi4ELi3EEENS4_18smem_ptr_flag_bitsILi32EEENSS_INS5_IJNSA_ILi8EEENSA_ILi32EEEEEENS5_IJS17_SC_EEEEEEEvNS4_8identityENS4_23SM90_TMA_LOAD_MULTICASTES1B_vS1C_EENS_8epilogue10collective18CollectiveEpilogueINS1F_23Sm100TmaWarpSpecializedILi4ELi2ELi16ELb1ELb0EEEJSH_NS5_IJNSS_ISF_SC_EENSS_IS17_SC_EEEEESI_SJ_SI_SJ_NS1F_6fusion15FusionCallbacksIS1J_NS1N_17LinearCombinationISI_fSI_fLNS_15FloatRoundStyleE2EEESH_S1M_JEEENS4_5SM1004TMEM4LOAD26SM100_TMEM_LOAD_16dp128b8xES10_S1B_NS4_17SM75_U32x4_LDSM_NENS4_14SM90_TMA_STOREES1B_NS4_17SM90_U32x4_STSM_NENS4_39AutoVectorizingCopyWithAssumedAlignmentILi128EEEEEEvvEEEEvNT_6ParamsE,(.L_x_221 - _ZN7cutlass13device_kernelINS_4gemm6kernel13GemmUniversalIN4cute5tupleIJiiiiEEENS1_10collective13CollectiveMmaINS1_35MainloopSm100TmaUmmaWarpSpecializedILi2ELi2ELi4ENS5_IJNS4_1CILi2EEENSA_ILi1EEESC_EEEEENS5_IJNSA_ILi64EEENSA_ILi256EEESF_EEENS_10tfloat32_tENS5_IJlSC_lEEESI_SJ_NS4_8TiledMMAINS4_8MMA_AtomIJNS4_17SM100_MMA_TF32_SSISI_SI_fLi64ELi256ELNS4_4UMMA5MajorE0ELSO_0ELNSN_7ScaleInE0ELSP_0EEEEEENS4_6LayoutINS5_IJSC_SC_SC_EEENS5_IJNSA_ILi0EEESU_SU_EEEEENS5_IJNS4_10UnderscoreESX_SX_EEEEENS4_13SM90_TMA_LOADENS4_14ComposedLayoutINS4_7SwizzleILi3ELi4ELi3EEENS4_18smem_ptr_flag_bitsILi32EEENSS_INS5_IJNSA_ILi8EEENSA_ILi32EEEEEENS5_IJS17_SC_EEEEEEEvNS4_8identityENS4_23SM90_TMA_LOAD_MULTICASTES1B_vS1C_EENS_8epilogue10collective18CollectiveEpilogueINS1F_23Sm100TmaWarpSpecializedILi4ELi2ELi16ELb1ELb0EEEJSH_NS5_IJNSS_ISF_SC_EENSS_IS17_SC_EEEEESI_SJ_SI_SJ_NS1F_6fusion15FusionCallbacksIS1J_NS1N_17LinearCombinationISI_fSI_fLNS_15FloatRoundStyleE2EEESH_S1M_JEEENS4_5SM1004TMEM4LOAD26SM100_TMEM_LOAD_16dp128b8xES10_S1B_NS4_17SM75_U32x4_LDSM_NENS4_14SM90_TMA_STOREES1B_NS4_17SM90_U32x4_STSM_NENS4_39AutoVectorizingCopyWithAssumedAlignmentILi128EEEEEEvvEEEEvNT_6ParamsE)
        .other          _ZN7cutlass13device_kernelINS_4gemm6kernel13GemmUniversalIN4cute5tupleIJiiiiEEENS1_10collective13CollectiveMmaINS1_35MainloopSm100TmaUmmaWarpSpecializedILi2ELi2ELi4ENS5_IJNS4_1CILi2EEENSA_ILi1EEESC_EEEEENS5_IJNSA_ILi64EEENSA_ILi256EEESF_EEENS_10tfloat32_tENS5_IJlSC_lEEESI_SJ_NS4_8TiledMMAINS4_8MMA_AtomIJNS4_17SM100_MMA_TF32_SSISI_SI_fLi64ELi256ELNS4_4UMMA5MajorE0ELSO_0ELNSN_7ScaleInE0ELSP_0EEEEEENS4_6LayoutINS5_IJSC_SC_SC_EEENS5_IJNSA_ILi0EEESU_SU_EEEEENS5_IJNS4_10UnderscoreESX_SX_EEEEENS4_13SM90_TMA_LOADENS4_14ComposedLayoutINS4_7SwizzleILi3ELi4ELi3EEENS4_18smem_ptr_flag_bitsILi32EEENSS_INS5_IJNSA_ILi8EEENSA_ILi32EEEEEENS5_IJS17_SC_EEEEEEEvNS4_8identityENS4_23SM90_TMA_LOAD_MULTICASTES1B_vS1C_EENS_8epilogue10collective18CollectiveEpilogueINS1F_23Sm100TmaWarpSpecializedILi4ELi2ELi16ELb1ELb0EEEJSH_NS5_IJNSS_ISF_SC_EENSS_IS17_SC_EEEEESI_SJ_SI_SJ_NS1F_6fusion15FusionCallbacksIS1J_NS1N_17LinearCombinationISI_fSI_fLNS_15FloatRoundStyleE2EEESH_S1M_JEEENS4_5SM1004TMEM4LOAD26SM100_TMEM_LOAD_16dp128b8xES10_S1B_NS4_17SM75_U32x4_LDSM_NENS4_14SM90_TMA_STOREES1B_NS4_17SM90_U32x4_STSM_NENS4_39AutoVectorizingCopyWithAssumedAlignmentILi128EEEEEEvvEEEEvNT_6ParamsE,@"STO_CUDA_ENTRY STV_DEFAULT"
_ZN7cutlass13device_kernelINS_4gemm6kernel13GemmUniversalIN4cute5tupleIJiiiiEEENS1_10collective13CollectiveMmaINS1_35MainloopSm100TmaUmmaWarpSpecializedILi2ELi2ELi4ENS5_IJNS4_1CILi2EEENSA_ILi1EEESC_EEEEENS5_IJNSA_ILi64EEENSA_ILi256EEESF_EEENS_10tfloat32_tENS5_IJlSC_lEEESI_SJ_NS4_8TiledMMAINS4_8MMA_AtomIJNS4_17SM100_MMA_TF32_SSISI_SI_fLi64ELi256ELNS4_4UMMA5MajorE0ELSO_0ELNSN_7ScaleInE0ELSP_0EEEEEENS4_6LayoutINS5_IJSC_SC_SC_EEENS5_IJNSA_ILi0EEESU_SU_EEEEENS5_IJNS4_10UnderscoreESX_SX_EEEEENS4_13SM90_TMA_LOADENS4_14ComposedLayoutINS4_7SwizzleILi3ELi4ELi3EEENS4_18smem_ptr_flag_bitsILi32EEENSS_INS5_IJNSA_ILi8EEENSA_ILi32EEEEEENS5_IJS17_SC_EEEEEEEvNS4_8identityENS4_23SM90_TMA_LOAD_MULTICASTES1B_vS1C_EENS_8epilogue10collective18CollectiveEpilogueINS1F_23Sm100TmaWarpSpecializedILi4ELi2ELi16ELb1ELb0EEEJSH_NS5_IJNSS_ISF_SC_EENSS_IS17_SC_EEEEESI_SJ_SI_SJ_NS1F_6fusion15FusionCallbacksIS1J_NS1N_17LinearCombinationISI_fSI_fLNS_15FloatRoundStyleE2EEESH_S1M_JEEENS4_5SM1004TMEM4LOAD26SM100_TMEM_LOAD_16dp128b8xES10_S1B_NS4_17SM75_U32x4_LDSM_NENS4_14SM90_TMA_STOREES1B_NS4_17SM90_U32x4_STSM_NENS4_39AutoVectorizingCopyWithAssumedAlignmentILi128EEEEEEvvEEEEvNT_6ParamsE:
[----:B------:R-:W1:Y:S01]  /*0000*/  LDC R1, c[0x0][0x37c] ;  /* 0x0000df00ff017b82 */ /* 0x000e620000000800 */
[----:B------:R-:W2:Y:S01]  /*0010*/  S2R R69, SR_TID.X ;  /* 0x0000000000457919 */ /* 0x000ea20000002100 */
[----:B------:R-:W3:Y:S01]  /*0020*/  LDCU.64 UR8, c[0x0][0x890] ;  /* 0x00011200ff0877ac */ /* 0x000ee20008000a00 */
[----:B------:R-:W-:Y:S02]  /*0030*/  PRMT R57, RZ, 0x7610, R57 ;  /* 0x00007610ff397816 */ /* 0x000fe40000000039 */
[----:B------:R-:W-:Y:S01]  /*0040*/  ELECT P3, URZ, PT ;  /* 0x0000000000ff782f */ /* 0x000fe20003860000 */
[----:B---3--:R-:W-:-:S04]  /*0050*/  UISETP.NE.U32.AND UP0, UPT, UR8, URZ, UPT ;  /* 0x000000ff0800728c */ /* 0x008fc8000bf05070 */
[----:B------:R-:W-:Y:S01]  /*0060*/  UISETP.NE.AND.EX UP0, UPT, UR9, URZ, UPT, UP0 ;  /* 0x000000ff0900728c */ /* 0x000fe2000bf05300 */
[----:B--2---:R-:W-:-:S05]  /*0070*/  SHF.R.U32.HI R58, RZ, 0x5, R69 ;  /* 0x00000005ff3a7819 */ /* 0x004fca0000011645 */
[----:B------:R-:W2:Y:S02]  /*0080*/  SHFL.IDX PT, R0, R58, RZ, 0x1f ;  /* 0x00001fff3a007589 */ /* 0x000ea400000e0000 */
[----:B--2---:R-:W-:Y:S01]  /*0090*/  R2UR UR18, R0 ;  /* 0x00000000001272ca */ /* 0x004fe200000e0000 */
[----:B-1----:R-:W-:-:S14]  /*00a0*/  BRA.U UP0, `(.L_x_0) ;  /* 0x0000000100307547 */ /* 0x002fdc000b800000 */
[----:B------:R-:W1:Y:S02]  /*00b0*/  LDCU.64 UR4, c[0x0][0x888] ;  /* 0x00011100ff0477ac */ /* 0x000e640008000a00 */
[----:B-1----:R-:W-:-:S04]  /*00c0*/  UISETP.NE.U32.AND UP0, UPT, UR4, URZ, UPT ;  /* 0x000000ff0400728c */ /* 0x002fc8000bf05070 */
[----:B------:R-:W-:-:S09]  /*00d0*/  UISETP.NE.AND.EX UP0, UPT, UR5, URZ, UPT, UP0 ;  /* 0x000000ff0500728c */ /* 0x000fd2000bf05300 */
[----:B------:R-:W-:Y:S05]  /*00e0*/  BRA.U !UP0, `(.L_x_1) ;  /* 0x0000000108147547 */ /* 0x000fea000b800000 */
[----:B------:R-:W1:Y:S01]  /*00f0*/  LDC.64 R2, c[0x0][0x888] ;  /* 0x00022200ff027b82 */ /* 0x000e620000000a00 */
[----:B------:R-:W1:Y:S02]  /*0100*/  LDCU.64 UR4, c[0x0][0x358] ;  /* 0x00006b00ff0477ac */ /* 0x000e640008000a00 */
[----:B-1----:R1:W5:Y:S01]  /*0110*/  LDG.E R27, desc[UR4][R2.64] ;  /* 0x00000004021b7981 */ /* 0x002362000c1e1900 */
[----:B------:R-:W-:Y:S01]  /*0120*/  HFMA2 R57, -RZ, RZ, 0, 5.9604644775390625e-08 ;  /* 0x00000001ff397431 */ /* 0x000fe200000001ff */
[----:B------:R-:W-:Y:S05]  /*0130*/  BRA `(.L_x_0) ;  /* 0x00000000000c7947 */ /* 0x000fea0003800000 */
.L_x_1:
[----:B------:R-:W1:Y:S01]  /*0140*/  LDCU UR4, c[0x0][0x880] ;  /* 0x00011000ff0477ac */ /* 0x000e620008000800 */
[----:B------:R-:W-:Y:S01]  /*0150*/  HFMA2 R57, -RZ, RZ, 0, 5.9604644775390625e-08 ;  /* 0x00000001ff397431 */ /* 0x000fe200000001ff */
[----:B-1----:R-:W-:-:S07]  /*0160*/  MOV R27, UR4 ;  /* 0x00000004001b7c02 */ /* 0x002fce0008000f00 */
.L_x_0:
[----:B------:R-:W2:Y:S02]  /*0170*/  LDCU.64 UR4, c[0x0][0x8b0] ;  /* 0x00011600ff0477ac */ /* 0x000ea40008000a00 */
[----:B--2---:R-:W-:-:S04]  /*0180*/  UISETP.NE.U32.AND UP0, UPT, UR4, URZ, UPT ;  /* 0x000000ff0400728c */ /* 0x004fc8000bf05070 */
[----:B------:R-:W-:-:S09]  /*0190*/  UISETP.NE.AND.EX UP0, UPT, UR5, URZ, UPT, UP0 ;  /* 0x000000ff0500728c */ /* 0x000fd2000bf05300 */
[----:B------:R-:W-:Y:S05]  /*01a0*/  BRA.U UP0, `(.L_x_2) ;  /* 0x0000000100287547 */ /* 0x000fea000b800000 */
[----:B------:R-:W2:Y:S02]  /*01b0*/  LDCU.64 UR4, c[0x0][0x8a8] ;  /* 0x00011500ff0477ac */ /* 0x000ea40008000a00 */
[----:B--2---:R-:W-:-:S04]  /*01c0*/  UISETP.NE.U32.AND UP0, UPT, UR4, URZ, UPT ;  /* 0x000000ff0400728c */ /* 0x004fc8000bf05070 */
[----:B------:R-:W-:-:S09]  /*01d0*/  UISETP.NE.AND.EX UP0, UPT, UR5, URZ, UPT, UP0 ;  /* 0x000000ff0500728c */ /* 0x000fd2000bf05300 */
[----:B------:R-:W-:Y:S05]  /*01e0*/  BRA.U !UP0, `(.L_x_3) ;  /* 0x0000000108107547 */ /* 0x000fea000b800000 */
[----:B------:R-:W2:Y:S01]  /*01f0*/  LDC.64 R24, c[0x0][0x8a8] ;  /* 0x00022a00ff187b82 */ /* 0x000ea20000000a00 */
[----:B------:R-:W2:Y:S02]  /*0200*/  LDCU.64 UR4, c[0x0][0x358] ;  /* 0x00006b00ff0477ac */ /* 0x000ea40008000a00 */
[----:B--2---:R2:W5:Y:S01]  /*0210*/  LDG.E R24, desc[UR4][R24.64] ;  /* 0x0000000418187981 */ /* 0x004562000c1e1900 */
[----:B------:R-:W-:Y:S05]  /*0220*/  BRA `(.L_x_2) ;  /* 0x0000000000087947 */ /* 0x000fea0003800000 */
.L_x_3:
[----:B------:R-:W2:Y:S02]  /*0230*/  LDCU UR4, c[0x0][0x8a0] ;  /* 0x00011400ff0477ac */ /* 0x000ea40008000800 */
[----:B--2---:R-:W-:Y:S02]  /*0240*/  MOV R24, UR4 ;  /* 0x0000000400187c02 */ /* 0x004fe40008000f00 */
.L_x_2:
[----:B------:R-:W-:Y:S01]  /*0250*/  IMAD.U32 R0, RZ, RZ, UR18 ;  /* 0x00000012ff007e24 */ /* 0x000fe2000f8e00ff */
[----:B------:R-:W-:Y:S04]  /*0260*/  BSSY.RECONVERGENT B0, `(.L_x_4) ;  /* 0x000000c000007945 */ /* 0x000fe80003800200 */
[C---:B------:R-:W-:Y:S02]  /*0270*/  ISETP.NE.OR P1, PT, R0.reuse, 0x1, !P3 ;  /* 0x000000010000780c */ /* 0x040fe40005f25670 */
[----:B------:R-:W-:-:S11]  /*0280*/  ISETP.NE.OR P0, PT, R0, 0x3, !P3 ;  /* 0x000000030000780c */ /* 0x000fd60005f05670 */
[----:B------:R-:W-:Y:S05]  /*0290*/  @P1 BRA `(.L_x_5) ;  /* 0x0000000000201947 */ /* 0x000fea0003800000 */
[----:B------:R-:W3:Y:S02]  /*02a0*/  LDCU.64 UR4, c[0x0][0x348] ;  /* 0x00006900ff0477ac */ /* 0x000ee40008000a00 */
[----:B---3--:R-:W-:Y:S02]  /*02b0*/  UIADD3 UR6, UP1, UPT, UR4, 0x80, URZ ;  /* 0x0000008004067890 */ /* 0x008fe4000ff3e0ff */
[----:B------:R-:W-:Y:S02]  /*02c0*/  UIADD3 UR4, UP0, UPT, UR4, 0x180, URZ ;  /* 0x0000018004047890 */ /* 0x000fe4000ff1e0ff */
[----:B------:R-:W-:Y:S02]  /*02d0*/  UIADD3.X UR7, UPT, UPT, URZ, UR5, URZ, UP1, !UPT ;  /* 0x00000005ff077290 */ /* 0x000fe40008ffe4ff */
[----:B------:R-:W-:-:S07]  /*02e0*/  UIADD3.X UR5, UPT, UPT, URZ, UR5, URZ, UP0, !UPT ;  /* 0x00000005ff057290 */ /* 0x000fce00087fe4ff */
[----:B------:R3:W-:Y:S02]  /*02f0*/  UTMACCTL.PF [UR6] ;  /* 0x00000000060079b9 */ /* 0x0007e40008040000 */
[----:B------:R3:W-:Y:S02]  /*0300*/  UTMACCTL.PF [UR4] ;  /* 0x00000000040079b9 */ /* 0x0007e40008040000 */
[----:B---3--:R-:W-:Y:S01]  /*0310*/  NOP ;  /* 0x0000000000007918 */ /* 0x008fe20000000000 */
.L_x_5:
[----:B------:R-:W-:Y:S05]  /*0320*/  BSYNC.RECONVERGENT B0 ;  /* 0x0000000000007941 */ /* 0x000fea0003800200 */
.L_x_4:
[----:B------:R-:W-:Y:S04]  /*0330*/  BSSY.RECONVERGENT B0, `(.L_x_6) ;  /* 0x000000a000007945 */ /* 0x000fe80003800200 */
        /* <DEDUP_REMOVED lines=9> */
.L_x_7:
[----:B------:R-:W-:Y:S05]  /*03d0*/  BSYNC.RECONVERGENT B0 ;  /* 0x0000000000007941 */ /* 0x000fea0003800200 */
.L_x_6:
[----:B------:R-:W3:Y:S01]  /*03e0*/  LDCU.64 UR4, c[0x0][0x888] ;  /* 0x00011100ff0477ac */ /* 0x000ee20008000a00 */
[----:B------:R-:W-:Y:S02]  /*03f0*/  UISETP.EQ.U32.AND UP2, UPT, UR8, URZ, UPT ;  /* 0x000000ff0800728c */ /* 0x000fe4000bf42070 */
[----:B------:R-:W-:Y:S02]  /*0400*/  UPLOP3.LUT UP3, UPT, UPT, UPT, UPT, 0x80, 0x8 ;  /* 0x000000000008789c */ /* 0x000fe40003f6f070 */
[----:B---3--:R-:W-:-:S04]  /*0410*/  UISETP.NE.U32.AND UP0, UPT, UR4, URZ, UPT ;  /* 0x000000ff0400728c */ /* 0x008fc8000bf05070 */
[----:B------:R-:W-:-:S04]  /*0420*/  UISETP.NE.AND.EX UP1, UPT, UR5, URZ, UPT, UP0 ;  /* 0x000000ff0500728c */ /* 0x000fc8000bf25300 */
[----:B------:R-:W-:-:S04]  /*0430*/  UISETP.EQ.OR.EX UP4, UPT, UR9, URZ, !UP1, UP2 ;  /* 0x000000ff0900728c */ /* 0x000fc8000cf82720 */
[----:B------:R-:W-:-:S06]  /*0440*/  UP2UR UR4, UPR, URZ, 0x10 ;  /* 0x00000010ff047883 */ /* 0x000fcc0008000000 */
[----:B------:R-:W-:Y:S01]  /*0450*/  MOV R61, UR4 ;  /* 0x00000004003d7c02 */ /* 0x000fe20008000f00 */
[----:B------:R-:W-:Y:S06]  /*0460*/  BRA.U !UP4, `(.L_x_8) ;  /* 0x000000010c207547 */ /* 0x000fec000b800000 */
[----:B------:R-:W-:Y:S01]  /*0470*/  UISETP.NE.U32.AND UP2, UPT, UR8, URZ, UPT ;  /* 0x000000ff0800728c */ /* 0x000fe2000bf45070 */
[----:B-----5:R-:W-:Y:S01]  /*0480*/  FSETP.NEU.AND P0, PT, R27, RZ, PT ;  /* 0x000000ff1b00720b */ /* 0x020fe20003f0d000 */
[----:B------:R-:W-:Y:S02]  /*0490*/  USEL UR4, URZ, 0xffffffff, UP1 ;  /* 0xffffffffff047887 */ /* 0x000fe40008800000 */
[----:B------:R-:W-:-:S10]  /*04a0*/  UISETP.NE.AND.EX UP2, UPT, UR9, URZ, UPT, UP2 ;  /* 0x000000ff0900728c */ /* 0x000fd4000bf45320 */
[----:B------:R-:W-:Y:S01]  /*04b0*/  VOTEU.ANY UP0, P0 ;  /* 0x0000000000ff7886 */ /* 0x000fe20000000100 */
[----:B------:R-:W-:-:S04]  /*04c0*/  @!UP2 USEL UR4, URZ, 0xffffffff, UP0 ;  /* 0xffffffffff04a887 */ /* 0x000fc80008000000 */
[----:B------:R-:W-:-:S04]  /*04d0*/  ULOP3.LUT UR4, UR4, 0x1, URZ, 0xc0, !UPT ;  /* 0x0000000104047892 */ /* 0x000fc8000f8ec0ff */
[----:B------:R-:W-:-:S11]  /*04e0*/  UISETP.NE.U32.AND UP3, UPT, UR4, 0x1, UPT ;  /* 0x000000010400788c */ /* 0x000fd6000bf65070 */
.L_x_8:
[----:B-1----:R-:W1:Y:S01]  /*04f0*/  SHFL.IDX PT, R2, R58, RZ, 0x1f ;  /* 0x00001fff3a027589 */ /* 0x002e6200000e0000 */
[----:B------:R-:W-:Y:S01]  /*0500*/  UISETP.NE.AND UP5, UPT, UR18, 0x2, UPT ;  /* 0x000000021200788c */ /* 0x000fe2000bfa5270 */
[----:B-1----:R-:W-:-:S13]  /*0510*/  ISETP.NE.AND P0, PT, R2, RZ, PT ;  /* 0x000000ff0200720c */ /* 0x002fda0003f05270 */
[----:B------:R-:W-:Y:S05]  /*0520*/  @P0 BRA `(.L_x_9) ;  /* 0x0000000000480947 */ /* 0x000fea0003800000 */
[----:B------:R-:W1:Y:S01]  /*0530*/  S2UR UR4, SR_CgaCtaId ;  /* 0x00000000000479c3 */ /* 0x000e620000008800 */
[----:B------:R-:W-:Y:S01]  /*0540*/  UMOV UR5, 0x400 ;  /* 0x0000040000057882 */ /* 0x000fe20000000000 */
[----:B------:R-:W-:Y:S01]  /*0550*/  UMOV UR8, 0x1 ;  /* 0x0000000100087882 */ /* 0x000fe20000000000 */
[----:B------:R-:W-:Y:S01]  /*0560*/  UMOV UR6, 0x2 ;  /* 0x0000000200067882 */ /* 0x000fe20000000000 */
[----:B------:R-:W-:-:S04]  /*0570*/  UIADD3 UR8, UPT, UPT, -UR8, 0x100000, URZ ;  /* 0x0010000008087890 */ /* 0x000fc8000fffe1ff */
[----:B------:R-:W-:Y:S02]  /*0580*/  USHF.L.U32 UR9, UR8, 0xb, URZ ;  /* 0x0000000b08097899 */ /* 0x000fe400080006ff */
[----:B------:R-:W-:Y:S02]  /*0590*/  USHF.L.U32 UR8, UR8, 0x1, URZ ;  /* 0x0000000108087899 */ /* 0x000fe400080006ff */
[----:B------:R-:W-:-:S04]  /*05a0*/  UIADD3 UR6, UPT, UPT, -UR6, 0x100000, URZ ;  /* 0x0010000006067890 */ /* 0x000fc8000fffe1ff */
[----:B------:R-:W-:Y:S02]  /*05b0*/  USHF.L.U32 UR7, UR6, 0xb, URZ ;  /* 0x0000000b06077899 */ /* 0x000fe400080006ff */
[----:B------:R-:W-:Y:S01]  /*05c0*/  USHF.L.U32 UR6, UR6, 0x1, URZ ;  /* 0x0000000106067899 */ /* 0x000fe200080006ff */
[----:B------:R-:W-:Y:S01]  /*05d0*/  ELECT P0, URZ, PT ;  /* 0x0000000000ff782f */ /* 0x000fe20003800000 */
[----:B-1----:R-:W-:Y:S01]  /*05e0*/  ULEA UR4, UR4, UR5, 0x18 ;  /* 0x0000000504047291 */ /* 0x002fe2000f8ec0ff */
[----:B------:R-:W1:Y:S11]  /*05f0*/  FENCE.VIEW.ASYNC.S ;  /* 0x00000000000073c6 */ /* 0x000e760000000000 */
[----:B-1----:R1:W3:Y:S01]  /*0600*/  SYNCS.EXCH.64 URZ, [UR4], UR8 ;  /* 0x0000000804ff75b2 */ /* 0x0022e20008000100 */
[----:B------:R1:W4:Y:S01]  /*0610*/  SYNCS.EXCH.64 URZ, [UR4+0x10], UR6 ;  /* 0x0000100604ff75b2 */ /* 0x0003220008000100 */
[----:B------:R1:W1:Y:S01]  /*0620*/  SYNCS.EXCH.64 URZ, [UR4+0x8], UR8 ;  /* 0x0000080804ff75b2 */ /* 0x0002620008000100 */
[----:B------:R1:W1:Y:S01]  /*0630*/  SYNCS.EXCH.64 URZ, [UR4+0x18], UR6 ;  /* 0x0000180604ff75b2 */ /* 0x0002620008000100 */
[----:B------:R-:W-:Y:S01]  /*0640*/  NOP ;  /* 0x0000000000007918 */ /* 0x000fe20000000000 */
.L_x_9:
[----:B------:R-:W2:Y:S01]  /*0650*/  SHFL.IDX PT, R2, R58, RZ, 0x1f ;  /* 0x00001fff3a027589 */ /* 0x000ea200000e0000 */
[----:B------:R-:W-:Y:S01]  /*0660*/  NOP ;  /* 0x0000000000007918 */ /* 0x000fe20000000000 */
[----:B--2---:R-:W-:-:S13]  /*0670*/  ISETP.NE.AND P0, PT, R2, 0x1, PT ;  /* 0x000000010200780c */ /* 0x004fda0003f05270 */
[----:B------:R-:W-:Y:S05]  /*0680*/  @P0 BRA `(.L_x_10) ;  /* 0x0000000000580947 */ /* 0x000fea0003800000 */
[----:B-1----:R-:W1:Y:S01]  /*0690*/  S2UR UR4, SR_CgaCtaId ;  /* 0x00000000000479c3 */ /* 0x002e620000008800 */
        /* <DEDUP_REMOVED lines=12> */
[----:B-1----:R2:W1:Y:S01]  /*0760*/  SYNCS.EXCH.64 URZ, [UR4+0x20], UR8 ;  /* 0x0000200804ff75b2 */ /* 0x0024620008000100 */
[----:B------:R2:W1:Y:S01]  /*0770*/  SYNCS.EXCH.64 URZ, [UR4+0x40], UR6 ;  /* 0x0000400604ff75b2 */ /* 0x0004620008000100 */
[----:B------:R2:W1:Y:S01]  /*0780*/  SYNCS.EXCH.64 URZ, [UR4+0x28], UR8 ;  /* 0x0000280804ff75b2 */ /* 0x0004620008000100 */
[----:B------:R2:W1:Y:S01]  /*0790*/  SYNCS.EXCH.64 URZ, [UR4+0x48], UR6 ;  /* 0x0000480604ff75b2 */ /* 0x0004620008000100 */
[----:B------:R2:W1:Y:S01]  /*07a0*/  SYNCS.EXCH.64 URZ, [UR4+0x30], UR8 ;  /* 0x0000300804ff75b2 */ /* 0x0004620008000100 */
[----:B------:R2:W1:Y:S01]  /*07b0*/  SYNCS.EXCH.64 URZ, [UR4+0x50], UR6 ;  /* 0x0000500604ff75b2 */ /* 0x0004620008000100 */
[----:B------:R2:W1:Y:S01]  /*07c0*/  SYNCS.EXCH.64 URZ, [UR4+0x38], UR8 ;  /* 0x0000380804ff75b2 */ /* 0x0004620008000100 */
[----:B------:R2:W1:Y:S02]  /*07d0*/  SYNCS.EXCH.64 URZ, [UR4+0x58], UR6 ;  /* 0x0000580604ff75b2 */ /* 0x0004640008000100 */
[----:B--2---:R-:W-:Y:S01]  /*07e0*/  NOP ;  /* 0x0000000000007918 */ /* 0x004fe20000000000 */
.L_x_10:
[----:B------:R-:W2:Y:S01]  /*07f0*/  SHFL.IDX PT, R2, R58, RZ, 0x1f ;  /* 0x00001fff3a027589 */ /* 0x000ea200000e0000 */
[----:B------:R-:W-:Y:S01]  /*0800*/  NOP ;  /* 0x0000000000007918 */ /* 0x000fe20000000000 */
[----:B--2---:R-:W-:-:S13]  /*0810*/  ISETP.NE.AND P0, PT, R2, 0x3, PT ;  /* 0x000000030200780c */ /* 0x004fda0003f05270 */
[----:B------:R-:W-:Y:S05]  /*0820*/  @P0 BRA `(.L_x_11) ;  /* 0x0000000000300947 */ /* 0x000fea0003800000 */
[----:B-1----:R-:W1:Y:S01]  /*0830*/  S2UR UR4, SR_CgaCtaId ;  /* 0x00000000000479c3 */ /* 0x002e620000008800 */
[----:B------:R-:W-:Y:S01]  /*0840*/  UMOV UR6, 0x400 ;  /* 0x0000040000067882 */ /* 0x000fe20000000000 */
[----:B------:R-:W-:Y:S01]  /*0850*/  UMOV UR5, 0x20 ;  /* 0x0000002000057882 */ /* 0x000fe20000000000 */
[----:B------:R-:W-:Y:S01]  /*0860*/  ELECT P0, URZ, PT ;  /* 0x0000000000ff782f */ /* 0x000fe20003800000 */
[----:B-1----:R-:W-:Y:S02]  /*0870*/  ULEA UR6, UR4, UR6, 0x18 ;  /* 0x0000000604067291 */ /* 0x002fe4000f8ec0ff */
[----:B------:R-:W-:-:S04]  /*0880*/  UIADD3 UR4, UPT, UPT, -UR5, 0x100000, URZ ;  /* 0x0010000005047890 */ /* 0x000fc8000fffe1ff */
[----:B------:R-:W-:Y:S02]  /*0890*/  USHF.L.U32 UR5, UR4, 0xb, URZ ;  /* 0x0000000b04057899 */ /* 0x000fe400080006ff */
[----:B------:R-:W-:Y:S01]  /*08a0*/  USHF.L.U32 UR4, UR4, 0x1, URZ ;  /* 0x0000000104047899 */ /* 0x000fe200080006ff */
[----:B------:R-:W1:Y:S11]  /*08b0*/  FENCE.VIEW.ASYNC.S ;  /* 0x00000000000073c6 */ /* 0x000e760000000000 */
[----:B-1----:R2:W1:Y:S01]  /*08c0*/  SYNCS.EXCH.64 URZ, [UR6+0x60], UR4 ;  /* 0x0000600406ff75b2 */ /* 0x0024620008000100 */
[----:B------:R2:W1:Y:S02]  /*08d0*/  SYNCS.EXCH.64 URZ, [UR6+0x68], UR4 ;  /* 0x0000680406ff75b2 */ /* 0x0004640008000100 */
[----:B--2---:R-:W-:Y:S01]  /*08e0*/  NOP ;  /* 0x0000000000007918 */ /* 0x004fe20000000000 */
.L_x_11:
[----:B------:R-:W2:Y:S01]  /*08f0*/  SHFL.IDX PT, R2, R58, RZ, 0x1f ;  /* 0x00001fff3a027589 */ /* 0x000ea200000e0000 */
[----:B------:R-:W-:Y:S01]  /*0900*/  NOP ;  /* 0x0000000000007918 */ /* 0x000fe20000000000 */
[----:B--2---:R-:W-:-:S13]  /*0910*/  ISETP.NE.AND P0, PT, R2, 0x4, PT ;  /* 0x000000040200780c */ /* 0x004fda0003f05270 */
[----:B------:R-:W-:Y:S05]  /*0920*/  @P0 BRA `(.L_x_12) ;  /* 0x00000000004c0947 */ /* 0x000fea0003800000 */
[----:B-1----:R-:W1:Y:S01]  /*0930*/  S2UR UR6, SR_CgaCtaId ;  /* 0x00000000000679c3 */ /* 0x002e620000008800 */
[----:B------:R-:W-:Y:S01]  /*0940*/  UMOV UR4, 0x1e0 ;  /* 0x000001e000047882 */ /* 0x000fe20000000000 */
[----:B------:R-:W-:Y:S01]  /*0950*/  UMOV UR5, 0x400 ;  /* 0x0000040000057882 */ /* 0x000fe20000000000 */
[----:B------:R-:W-:Y:S01]  /*0960*/  USEL UR4, UR4, 0x1a0, UP3 ;  /* 0x000001a004047887 */ /* 0x000fe20009800000 */
[----:B------:R-:W-:Y:S01]  /*0970*/  UMOV UR8, 0x1 ;  /* 0x0000000100087882 */ /* 0x000fe20000000000 */
[----:B------:R-:W-:Y:S01]  /*0980*/  ELECT P0, URZ, PT ;  /* 0x0000000000ff782f */ /* 0x000fe20003800000 */
[----:B------:R-:W-:-:S04]  /*0990*/  UIADD3 UR8, UPT, UPT, -UR8, 0x100000, URZ ;  /* 0x0010000008087890 */ /* 0x000fc8000fffe1ff */
[----:B------:R-:W-:Y:S02]  /*09a0*/  USHF.L.U32 UR9, UR8, 0xb, URZ ;  /* 0x0000000b08097899 */ /* 0x000fe400080006ff */
[----:B------:R-:W-:Y:S02]  /*09b0*/  USHF.L.U32 UR8, UR8, 0x1, URZ ;  /* 0x0000000108087899 */ /* 0x000fe400080006ff */
[----:B-1----:R-:W-:Y:S02]  /*09c0*/  ULEA UR6, UR6, UR5, 0x18 ;  /* 0x0000000506067291 */ /* 0x002fe4000f8ec0ff */
[----:B------:R-:W-:-:S04]  /*09d0*/  UIADD3 UR4, UPT, UPT, -UR4, 0x100000, URZ ;  /* 0x0010000004047890 */ /* 0x000fc8000fffe1ff */
[----:B------:R-:W-:Y:S02]  /*09e0*/  USHF.L.U32 UR5, UR4, 0xb, URZ ;  /* 0x0000000b04057899 */ /* 0x000fe400080006ff */
[----:B------:R-:W-:Y:S01]  /*09f0*/  USHF.L.U32 UR4, UR4, 0x1, URZ ;  /* 0x0000000104047899 */ /* 0x000fe200080006ff */
[----:B------:R-:W1:Y:S03]  /*0a00*/  FENCE.VIEW.ASYNC.S ;  /* 0x00000000000073c6 */ /* 0x000e660000000000 */
[----:B-1----:R2:W1:Y:S08]  /*0a10*/  SYNCS.EXCH.64 URZ, [UR6+0x70], UR8 ;  /* 0x0000700806ff75b2 */ /* 0x0024700008000100 */
[----:B------:R2:W1:Y:S01]  /*0a20*/  SYNCS.EXCH.64 URZ, [UR6+0x80], UR4 ;  /* 0x0000800406ff75b2 */ /* 0x0004620008000100 */
[----:B------:R2:W1:Y:S01]  /*0a30*/  SYNCS.EXCH.64 URZ, [UR6+0x78], UR8 ;  /* 0x0000780806ff75b2 */ /* 0x0004620008000100 */
[----:B------:R2:W1:Y:S02]  /*0a40*/  SYNCS.EXCH.64 URZ, [UR6+0x88], UR4 ;  /* 0x0000880406ff75b2 */ /* 0x0004640008000100 */
[----:B--2---:R-:W-:Y:S01]  /*0a50*/  NOP ;  /* 0x0000000000007918 */ /* 0x004fe20000000000 */
.L_x_12:
        /* <DEDUP_REMOVED lines=26> */
.L_x_13:
[----:B------:R-:W2:Y:S01]  /*0c00*/  SHFL.IDX PT, R2, R58, RZ, 0x1f ;  /* 0x00001fff3a027589 */ /* 0x000ea200000e0000 */
[----:B------:R-:W1:Y:S01]  /*0c10*/  S2UR UR52, SR_CgaCtaId ;  /* 0x00000000003479c3 */ /* 0x000e620000008800 */
[----:B------:R-:W-:Y:S01]  /*0c20*/  NOP ;  /* 0x0000000000007918 */ /* 0x000fe20000000000 */
[----:B--2---:R-:W-:-:S13]  /*0c30*/  ISETP.NE.AND P0, PT, R2, 0x3, PT ;  /* 0x000000030200780c */ /* 0x004fda0003f05270 */
[----:B-1----:R-:W-:Y:S05]  /*0c40*/  @P0 BRA `(.L_x_14) ;  /* 0x0000000000340947 */ /* 0x002fea0003800000 */
[----:B------:R-:W-:Y:S01]  /*0c50*/  UMOV UR4, 0x400 ;  /* 0x0000040000047882 */ /* 0x000fe20000000000 */
[----:B------:R-:W-:Y:S01]  /*0c60*/  UMOV UR6, 0x20 ;  /* 0x0000002000067882 */ /* 0x000fe20000000000 */
[----:B------:R-:W-:Y:S02]  /*0c70*/  ULEA UR4, UR52, UR4, 0x18 ;  /* 0x0000000434047291 */ /* 0x000fe4000f8ec0ff */
[----:B------:R-:W-:-:S04]  /*0c80*/  UIADD3 UR6, UPT, UPT, -UR6, 0x100000, URZ ;  /* 0x0010000006067890 */ /* 0x000fc8000fffe1ff */
[----:B------:R-:W-:Y:S02]  /*0c90*/  USHF.L.U32 UR7, UR6, 0xb, URZ ;  /* 0x0000000b06077899 */ /* 0x000fe400080006ff */
[----:B------:R-:W-:Y:S01]  /*0ca0*/  USHF.L.U32 UR6, UR6, 0x1, URZ ;  /* 0x0000000106067899 */ /* 0x000fe200080006ff */
[----:B------:R-:W-:Y:S01]  /*0cb0*/  ELECT P0, URZ, PT ;  /* 0x0000000000ff782f */ /* 0x000fe20003800000 */
[----:B------:R-:W1:Y:S10]  /*0cc0*/  FENCE.VIEW.ASYNC.S ;  /* 0x00000000000073c6 */ /* 0x000e740000000000 */
[----:B-1----:R1:W2:Y:S01]  /*0cd0*/  SYNCS.EXCH.64 URZ, [UR4+0xd0], UR6 ;  /* 0x0000d00604ff75b2 */ /* 0x0022a20008000100 */
[----:B------:R1:W1:Y:S01]  /*0ce0*/  SYNCS.EXCH.64 URZ, [UR4+0xe0], UR6 ;  /* 0x0000e00604ff75b2 */ /* 0x0002620008000100 */
[----:B------:R1:W1:Y:S01]  /*0cf0*/  SYNCS.EXCH.64 URZ, [UR4+0xd8], UR6 ;  /* 0x0000d80604ff75b2 */ /* 0x0002620008000100 */
[----:B------:R1:W1:Y:S01]  /*0d00*/  SYNCS.EXCH.64 URZ, [UR4+0xe8], UR6 ;  /* 0x0000e80604ff75b2 */ /* 0x0002620008000100 */
[----:B------:R-:W-:Y:S01]  /*0d10*/  NOP ;  /* 0x0000000000007918 */ /* 0x000fe20000000000 */
.L_x_14:
[----:B-1----:R-:W1:Y:S01]  /*0d20*/  LDCU UR4, c[0x0][0x36c] ;  /* 0x00006d80ff0477ac */ /* 0x002e620008000800 */
[----:B------:R-:W-:Y:S01]  /*0d30*/  ISETP.NE.OR P3, PT, R0, 0x2, !P3 ;  /* 0x000000020000780c */ /* 0x000fe20005f65670 */
[----:B------:R-:W-:Y:S01]  /*0d40*/  NOP ;  /* 0x0000000000007918 */ /* 0x000fe20000000000 */
[----:B------:R-:W-:Y:S01]  /*0d50*/  LOP3.LUT R0, R69, 0x1f, RZ, 0xc0, !PT ;  /* 0x0000001f45007812 */ /* 0x000fe200078ec0ff */
[----:B------:R-:W-:Y:S02]  /*0d60*/  UISETP.NE.AND UP4, UPT, UR18, URZ, UPT ;  /* 0x000000ff1200728c */ /* 0x000fe4000bf85270 */
[----:B-1----:R-:W-:-:S09]  /*0d70*/  UISETP.EQ.U32.AND UP6, UPT, UR4, 0x1, UPT ;  /* 0x000000010400788c */ /* 0x002fd2000bfc2070 */
[----:B------:R-:W-:Y:S05]  /*0d80*/  BRA.U !UP6, `(.L_x_15) ;  /* 0x000000010e087547 */ /* 0x000fea000b800000 */
[----:B--234-:R-:W-:Y:S01]  /*0d90*/  UCGABAR_ARV ;  /* 0x00000000000079c7 */ /* 0x01cfe20008000000 */
[----:B------:R-:W-:Y:S05]  /*0da0*/  BRA `(.L_x_16) ;  /* 0x0000000000047947 */ /* 0x000fea0003800000 */
.L_x_15:
[----:B--234-:R-:W-:Y:S01]  /*0db0*/  NOP ;  /* 0x0000000000007918 */ /* 0x01cfe20000000000 */
.L_x_16:
[----:B------:R-:W1:Y:S01]  /*0dc0*/  S2UR UR24, SR_CTAID.X ;  /* 0x00000000001879c3 */ /* 0x000e620000002500 */
[----:B------:R-:W-:-:S05]  /*0dd0*/  CS2R.32 R60, SR_CgaSize ;  /* 0x00000000003c7805 */ /* 0x000fca0000008a00 */
[----:B------:R-:W-:-:S05]  /*0de0*/  IMAD R60, R60, -0xa0, RZ ;  /* 0xffffff603c3c7824 */ /* 0x000fca00078e02ff */
[----:B------:R-:W-:-:S14]  /*0df0*/  R2UR UR5, R60 ;  /* 0x000000003c0572ca */ /* 0x000fdc00000e0000 */
[----:B------:R-:W2:Y:S01]  /*0e00*/  LDCU UR5, c[0x0][UR5+0x2b0] ;  /* 0x00005600050577ac */ /* 0x000ea20008000800 */
[----:B------:R-:W-:-:S05]  /*0e10*/  CS2R.32 R60, SR_CgaSize ;  /* 0x00000000003c7805 */ /* 0x000fca0000008a00 */
[----:B------:R-:W-:-:S05]  /*0e20*/  IMAD R60, R60, -0xa0, RZ ;  /* 0xffffff603c3c7824 */ /* 0x000fca00078e02ff */
[----:B------:R-:W-:-:S14]  /*0e30*/  R2UR UR4, R60 ;  /* 0x000000003c0472ca */ /* 0x000fdc00000e0000 */
[----:B------:R-:W3:Y:S01]  /*0e40*/  LDCU UR4, c[0x0][UR4+0x2b4] ;  /* 0x00005680040477ac */ /* 0x000ee20008000800 */
[----:B------:R-:W4:Y:S01]  /*0e50*/  S2UR UR28, SR_CTAID.Y ;  /* 0x00000000001c79c3 */ /* 0x000f220000002600 */
[----:B------:R-:W-:-:S05]  /*0e60*/  CS2R.32 R60, SR_CgaSize ;  /* 0x00000000003c7805 */ /* 0x000fca0000008a00 */
[----:B------:R-:W-:-:S05]  /*0e70*/  IMAD R60, R60, -0xa0, RZ ;  /* 0xffffff603c3c7824 */ /* 0x000fca00078e02ff */
[----:B------:R-:W-:-:S14]  /*0e80*/  R2UR UR6, R60 ;  /* 0x000000003c0672ca */ /* 0x000fdc00000e0000 */
[----:B------:R-:W3:Y:S01]  /*0e90*/  LDCU UR6, c[0x0][UR6+0x2a0] ;  /* 0x00005400060677ac */ /* 0x000ee20008000800 */
[----:B------:R-:W-:-:S05]  /*0ea0*/  CS2R.32 R60, SR_CgaSize ;  /* 0x00000000003c7805 */ /* 0x000fca0000008a00 */
[----:B------:R-:W-:-:S05]  /*0eb0*/  IMAD R60, R60, -0xa0, RZ ;  /* 0xffffff603c3c7824 */ /* 0x000fca00078e02ff */
[----:B------:R-:W-:-:S14]  /*0ec0*/  R2UR UR7, R60 ;  /* 0x000000003c0772ca */ /* 0x000fdc00000e0000 */
[----:B------:R-:W3:Y:S01]  /*0ed0*/  LDCU UR7, c[0x0][UR7+0x2a4] ;  /* 0x00005480070777ac */ /* 0x000ee20008000800 */
[----:B------:R-:W-:Y:S01]  /*0ee0*/  USHF.L.U32 UR29, UR52, 0xc, URZ ;  /* 0x0000000c341d7899 */ /* 0x000fe200080006ff */
[----:B------:R-:W3:Y:S01]  /*0ef0*/  LDCU UR19, c[0x0][0xb24] ;  /* 0x00016480ff1377ac */ /* 0x000ee20008000800 */
[----:B------:R-:W3:Y:S01]  /*0f00*/  LDCU UR45, c[0x0][0xb24] ;  /* 0x00016480ff2d77ac */ /* 0x000ee20008000800 */
[----:B-1----:R-:W-:Y:S01]  /*0f10*/  I2FP.F32.U32 R3, UR24 ;  /* 0x0000001800037c45 */ /* 0x002fe20008201000 */
[----:B------:R-:W1:Y:S04]  /*0f20*/  LDCU UR22, c[0x0][0xb30] ;  /* 0x00016600ff1677ac */ /* 0x000e680008000800 */
[----:B--2---:R-:W-:Y:S01]  /*0f30*/  FMUL R3, R3, UR5 ;  /* 0x0000000503037c20 */ /* 0x004fe20008400000 */
[----:B------:R-:W-:Y:S01]  /*0f40*/  ULOP3.LUT UR29, UR29, 0x1000, URZ, 0xc0, !UPT ;  /* 0x000010001d1d7892 */ /* 0x000fe2000f8ec0ff */
[----:B----4-:R-:W-:-:S04]  /*0f50*/  I2FP.F32.U32 R2, UR28 ;  /* 0x0000001c00027c45 */ /* 0x010fc80008201000 */
[----:B------:R-:W2:Y:S01]  /*0f60*/  F2I.U32.TRUNC.NTZ R3, R3 ;  /* 0x0000000300037305 */ /* 0x000ea2000020f000 */
[----:B---3--:R-:W-:-:S07]  /*0f70*/  FMUL R2, R2, UR4 ;  /* 0x0000000402027c20 */ /* 0x008fce0008400000 */
[----:B------:R-:W3:Y:S01]  /*0f80*/  F2I.U32.TRUNC.NTZ R2, R2 ;  /* 0x0000000200027305 */ /* 0x000ee2000020f000 */
[----:B--2---:R-:W-:Y:S02]  /*0f90*/  R2UR UR5, R3 ;  /* 0x00000000030572ca */ /* 0x004fe400000e0000 */
[----:B---3--:R-:W-:Y:S02]  /*0fa0*/  R2UR UR4, R2 ;  /* 0x00000000020472ca */ /* 0x008fe400000e0000 */
[----:B------:R-:W-:-:S09]  /*0fb0*/  PRMT R2, RZ, 0x7610, R2 ;  /* 0x00007610ff027816 */ /* 0x000fd20000000002 */
[----:B------:R-:W-:-:S04]  /*0fc0*/  UIADD3 UR5, UPT, UPT, -UR5, URZ, URZ ;  /* 0x000000ff05057290 */ /* 0x000fc8000fffe1ff */
[----:B------:R-:W-:Y:S02]  /*0fd0*/  UIMAD UR5, UR6, UR5, UR24 ;  /* 0x00000005060572a4 */ /* 0x000fe4000f8e0218 */
[----:B------:R-:W-:-:S04]  /*0fe0*/  UIADD3 UR4, UPT, UPT, -UR4, URZ, URZ ;  /* 0x000000ff04047290 */ /* 0x000fc8000fffe1ff */
[----:B------:R-:W-:Y:S01]  /*0ff0*/  IMAD.U32 R60, RZ, RZ, UR5 ;  /* 0x00000005ff3c7e24 */ /* 0x000fe2000f8e00ff */
[----:B------:R-:W-:-:S06]  /*1000*/  UIMAD UR4, UR7, UR4, UR28 ;  /* 0x00000004070472a4 */ /* 0x000fcc000f8e021c */
[----:B------:R-:W-:Y:S01]  /*1010*/  IMAD.U32 R59, RZ, RZ, UR4 ;  /* 0x00000004ff3b7e24 */ /* 0x000fe2000f8e00ff */
[----:B-1----:R-:W-:Y:S06]  /*1020*/  BRA.U UP4, `(.L_x_17) ;  /* 0x00000001042c7547 */ /* 0x002fec000b800000 */
[----:B------:R-:W-:Y:S02]  /*1030*/  R2UR UR4, R59 ;  /* 0x000000003b0472ca */ /* 0x000fe400000e0000 */
[----:B------:R-:W-:-:S11]  /*1040*/  R2UR UR6, R60 ;  /* 0x000000003c0672ca */ /* 0x000fd600000e0000 */
[----:B------:R-:W-:-:S04]  /*1050*/  UISETP.NE.AND UP0, UPT, UR4, URZ, UPT ;  /* 0x000000ff0400728c */ /* 0x000fc8000bf05270 */
[----:B------:R-:W-:-:S04]  /*1060*/  UISETP.EQ.OR UP0, UPT, UR6, URZ, !UP0 ;  /* 0x000000ff0600728c */ /* 0x000fc8000c702670 */
[----:B------:R-:W-:Y:S02]  /*1070*/  USEL UR5, URZ, 0x1, !UP0 ;  /* 0x00000001ff057887 */ /* 0x000fe4000c000000 */
[----:B------:R-:W-:-:S04]  /*1080*/  UISETP.NE.AND UP0, UPT, UR4, URZ, UPT ;  /* 0x000000ff0400728c */ /* 0x000fc8000bf05270 */
[----:B------:R-:W-:Y:S02]  /*1090*/  USEL UR4, URZ, 0x2, UP0 ;  /* 0x00000002ff047887 */ /* 0x000fe40008000000 */
[----:B------:R-:W-:-:S04]  /*10a0*/  UISETP.NE.AND UP0, UPT, UR6, 0x1, UPT ;  /* 0x000000010600788c */ /* 0x000fc8000bf05270 */
[----:B------:R-:W-:-:S04]  /*10b0*/  USEL UR4, UR4, 0x2, UP0 ;  /* 0x0000000204047887 */ /* 0x000fc80008000000 */
[----:B------:R-:W-:-:S06]  /*10c0*/  UIADD3 UR4, UPT, UPT, UR5, UR4, URZ ;  /* 0x0000000405047290 */ /* 0x000fcc000fffe0ff */
[----:B------:R-:W-:-:S07]  /*10d0*/  IMAD.U32 R2, RZ, RZ, UR4 ;  /* 0x00000004ff027e24 */ /* 0x000fce000f8e00ff */
.L_x_17:
[----:B------:R-:W1:Y:S01]  /*10e0*/  S2UR UR36, SR_CTAID.Z ;  /* 0x00000000002479c3 */ /* 0x000e620000002700 */
[----:B------:R-:W-:-:S09]  /*10f0*/  UISETP.GE.AND UP0, UPT, UR19, 0x1, UPT ;  /* 0x000000011300788c */ /* 0x000fd2000bf06270 */
[----:B------:R-:W-:Y:S05]  /*1100*/  BRA.U !UP0, `(.L_x_18) ;  /* 0x0000000108d07547 */ /* 0x000fea000b800000 */
[----:B------:R-:W2:Y:S01]  /*1110*/  LDCU UR20, c[0x0][0xb0c] ;  /* 0x00016180ff1477ac */ /* 0x000ea20008000800 */
[----:B------:R-:W3:Y:S01]  /*1120*/  LDCU.128 UR12, c[0x0][0xb10] ;  /* 0x00016200ff0c77ac */ /* 0x000ee20008000c00 */
[----:B------:R-:W4:Y:S01]  /*1130*/  LDCU UR6, c[0x0][0x370] ;  /* 0x00006e00ff0677ac */ /* 0x000f220008000800 */
[----:B------:R-:W1:Y:S01]  /*1140*/  LDCU UR7, c[0x0][0x374] ;  /* 0x00006e80ff0777ac */ /* 0x000e620008000800 */
[----:B------:R-:W1:Y:S01]  /*1150*/  LDCU UR21, c[0x0][0xb20] ;  /* 0x00016400ff1577ac */ /* 0x000e620008000800 */
[----:B--2---:R-:W-:Y:S02]  /*1160*/  UISETP.NE.AND UP0, UPT, UR20, 0x1, UPT ;  /* 0x000000011400788c */ /* 0x004fe4000bf05270 */
[----:B---3--:R-:W-:Y:S01]  /*1170*/  UIMAD.WIDE.U32 UR4, UR24, UR12, URZ ;  /* 0x0000000c180472a5 */ /* 0x008fe2000f8e00ff */
[----:B------:R-:W2:Y:S01]  /*1180*/  LDCU.64 UR8, c[0x0][0xb28] ;  /* 0x00016500ff0877ac */ /* 0x000ea20008000a00 */
[----:B----4-:R-:W-:Y:S02]  /*1190*/  UIMAD.WIDE.U32 UR10, UR6, UR12, URZ ;  /* 0x0000000c060a72a5 */ /* 0x010fe4000f8e00ff */
[----:B------:R-:W-:-:S02]  /*11a0*/  USHF.R.U32.HI UR5, URZ, UR13, UR5 ;  /* 0x0000000dff057299 */ /* 0x000fc40008011605 */
[----:B------:R-:W-:Y:S02]  /*11b0*/  UISETP.NE.AND UP2, UPT, UR19, 0x1, UPT ;  /* 0x000000011300788c */ /* 0x000fe4000bf45270 */
[----:B------:R-:W-:Y:S01]  /*11c0*/  USEL UR5, UR24, UR5, !UP0 ;  /* 0x0000000518057287 */ /* 0x000fe2000c000000 */
[----:B------:R-:W-:Y:S01]  /*11d0*/  UMOV UR10, UR11 ;  /* 0x0000000b000a7c82 */ /* 0x000fe20008000000 */
[----:B------:R-:W-:Y:S02]  /*11e0*/  UIMAD.WIDE.U32 UR16, UR28, UR15, URZ ;  /* 0x0000000f1c1072a5 */ /* 0x000fe4000f8e00ff */
[----:B------:R-:W-:Y:S02]  /*11f0*/  @UP0 USHF.R.U32.HI UR6, URZ, UR13, UR10 ;  /* 0x0000000dff060299 */ /* 0x000fe4000801160a */
[----:B------:R-:W-:Y:S02]  /*1200*/  UISETP.NE.AND UP0, UPT, UR14, 0x1, UPT ;  /* 0x000000010e00788c */ /* 0x000fe4000bf05270 */
[----:B-1----:R-:W-:-:S02]  /*1210*/  UIMAD.WIDE.U32 UR10, UR7, UR15, URZ ;  /* 0x0000000f070a72a5 */ /* 0x002fc4000f8e00ff */
[----:B--2---:R-:W-:Y:S01]  /*1220*/  UIMAD.WIDE.U32 UR12, UR6, UR8, URZ ;  /* 0x00000008060c72a5 */ /* 0x004fe2000f8e00ff */
[----:B------:R-:W-:Y:S02]  /*1230*/  UMOV UR4, UR17 ;  /* 0x0000001100047c82 */ /* 0x000fe40008000000 */
[----:B------:R-:W-:Y:S02]  /*1240*/  USHF.R.U32.HI UR4, URZ, UR21, UR4 ;  /* 0x00000015ff047299 */ /* 0x000fe40008011604 */
[----:B------:R-:W-:Y:S02]  /*1250*/  UMOV UR10, UR11 ;  /* 0x0000000b000a7c82 */ /* 0x000fe40008000000 */
[----:B------:R-:W-:Y:S01]  /*1260*/  UMOV UR12, UR13 ;  /* 0x0000000d000c7c82 */ /* 0x000fe20008000000 */
[----:B------:R-:W-:Y:S02]  /*1270*/  @UP0 USHF.R.U32.HI UR7, URZ, UR21, UR10 ;  /* 0x00000015ff070299 */ /* 0x000fe4000801160a */
[----:B------:R-:W-:-:S02]  /*1280*/  USEL UR4, UR28, UR4, !UP0 ;  /* 0x000000041c047287 */ /* 0x000fc4000c000000 */
[----:B------:R-:W-:Y:S02]  /*1290*/  UIMAD.WIDE.U32 UR10, UR7, UR8, URZ ;  /* 0x00000008070a72a5 */ /* 0x000fe4000f8e00ff */
[----:B------:R-:W-:Y:S02]  /*12a0*/  @UP2 USHF.R.U32.HI UR6, URZ, UR9, UR12 ;  /* 0x00000009ff062299 */ /* 0x000fe4000801160c */
[----:B------:R-:W-:-:S03]  /*12b0*/  UIMAD.WIDE.U32 UR12, UR4, UR8, URZ ;  /* 0x00000008040c72a5 */ /* 0x000fc6000f8e00ff */
[----:B------:R-:W-:Y:S02]  /*12c0*/  UMOV UR10, UR11 ;  /* 0x0000000b000a7c82 */ /* 0x000fe40008000000 */
[----:B------:R-:W-:Y:S02]  /*12d0*/  @UP2 USHF.R.U32.HI UR7, URZ, UR9, UR10 ;  /* 0x00000009ff072299 */ /* 0x000fe4000801160a */
[----:B------:R-:W-:Y:S02]  /*12e0*/  UIMAD UR10, UR6, UR19, URZ ;  /* 0x00000013060a72a4 */ /* 0x000fe4000f8e02ff */
[----:B------:R-:W-:-:S04]  /*12f0*/  UIMAD UR7, UR7, UR19, URZ ;  /* 0x00000013070772a4 */ /* 0x000fc8000f8e02ff */
[----:B------:R-:W-:-:S03]  /*1300*/  UISETP.GE.AND UP0, UPT, UR4, UR7, UPT ;  /* 0x000000070400728c */ /* 0x000fc6000bf06270 */
[----:B------:R-:W-:Y:S01]  /*1310*/  UMOV UR7, UR13 ;  /* 0x0000000d00077c82 */ /* 0x000fe20008000000 */
[----:B------:R-:W-:Y:S02]  /*1320*/  UISETP.GE.OR UP0, UPT, UR5, UR10, UP0 ;  /* 0x0000000a0500728c */ /* 0x000fe40008706670 */
[----:B------:R-:W-:Y:S02]  /*1330*/  UIMAD.WIDE.U32 UR10, UR5, UR8, URZ ;  /* 0x00000008050a72a5 */ /* 0x000fe4000f8e00ff */
[----:B------:R-:W-:Y:S02]  /*1340*/  USHF.R.U32.HI UR7, URZ, UR9, UR7 ;  /* 0x00000009ff077299 */ /* 0x000fe40008011607 */
[----:B------:R-:W-:Y:S02]  /*1350*/  UIADD3 UR10, UPT, UPT, -UR4, URZ, URZ ;  /* 0x000000ff040a7290 */ /* 0x000fe4000fffe1ff */
[----:B------:R-:W-:Y:S02]  /*1360*/  USEL UR7, UR4, UR7, !UP2 ;  /* 0x0000000704077287 */ /* 0x000fe4000d000000 */
[----:B------:R-:W-:Y:S01]  /*1370*/  UIMAD UR10, UR14, UR10, UR28 ;  /* 0x0000000a0e0a72a4 */ /* 0x000fe2000f8e021c */
[----:B------:R-:W-:Y:S01]  /*1380*/  @!UP0 UMOV UR8, UR11 ;  /* 0x0000000b00088c82 */ /* 0x000fe20008000000 */
[----:B------:R-:W-:-:S02]  /*1390*/  UIADD3 UR11, UPT, UPT, -UR5, URZ, URZ ;  /* 0x000000ff050b7290 */ /* 0x000fc4000fffe1ff */
[----:B------:R-:W-:Y:S02]  /*13a0*/  @!UP0 USHF.R.U32.HI UR8, URZ, UR9, UR8 ;  /* 0x00000009ff088299 */ /* 0x000fe40008011608 */
[----:B------:R-:W-:Y:S02]  /*13b0*/  UIADD3 UR9, UPT, UPT, -UR7, URZ, URZ ;  /* 0x000000ff07097290 */ /* 0x000fe4000fffe1ff */
[----:B------:R-:W-:Y:S02]  /*13c0*/  @!UP0 USEL UR8, UR5, UR8, !UP2 ;  /* 0x0000000805088287 */ /* 0x000fe4000d000000 */
[----:B------:R-:W-:Y:S02]  /*13d0*/  UIMAD UR9, UR19, UR9, UR4 ;  /* 0x00000009130972a4 */ /* 0x000fe4000f8e0204 */
[----:B------:R-:W-:Y:S02]  /*13e0*/  @!UP0 UIADD3 UR7, UPT, UPT, UR7, -UR8, URZ ;  /* 0x8000000807078290 */ /* 0x000fe4000fffe0ff */
[----:B------:R-:W-:-:S02]  /*13f0*/  @!UP0 UIMAD UR6, UR9, UR6, UR8 ;  /* 0x00000006090682a4 */ /* 0x000fc4000f8e0208 */
[----:B------:R-:W-:Y:S02]  /*1400*/  @!UP0 UIMAD UR4, UR7, UR19, UR5 ;  /* 0x00000013070482a4 */ /* 0x000fe4000f8e0205 */
[----:B------:R-:W-:Y:S02]  /*1410*/  UIMAD UR24, UR20, UR11, UR24 ;  /* 0x0000000b141872a4 */ /* 0x000fe4000f8e0218 */
[----:B------:R-:W-:Y:S01]  /*1420*/  UIMAD UR28, UR4, UR14, UR10 ;  /* 0x0000000e041c72a4 */ /* 0x000fe2000f8e020a */
[----:B------:R-:W-:Y:S02]  /*1430*/  @!UP0 UMOV UR5, UR6 ;  /* 0x0000000600058c82 */ /* 0x000fe40008000000 */
[----:B------:R-:W-:-:S12]  /*1440*/  UIMAD UR24, UR5, UR20, UR24 ;  /* 0x00000014051872a4 */ /* 0x000fd8000f8e0218 */
.L_x_18:
[----:B------:R-:W-:-:S09]  /*1450*/  UISETP.NE.AND UP0, UPT, UR22, 0x1, UPT ;  /* 0x000000011600788c */ /* 0x000fd2000bf05270 */
[----:B------:R-:W-:Y:S05]  /*1460*/  BRA.U UP0, `(.L_x_19) ;  /* 0x0000000100407547 */ /* 0x000fea000b800000 */
[----:B------:R-:W2:Y:S01]  /*1470*/  LDCU.128 UR8, c[0x0][0xb10] ;  /* 0x00016200ff0877ac */ /* 0x000ea20008000c00 */
[----:B------:R-:W3:Y:S01]  /*1480*/  LDCU UR12, c[0x0][0xb0c] ;  /* 0x00016180ff0c77ac */ /* 0x000ee20008000800 */
[----:B------:R-:W4:Y:S01]  /*1490*/  LDCU UR13, c[0x0][0xb20] ;  /* 0x00016400ff0d77ac */ /* 0x000f220008000800 */
[----:B--2---:R-:W-:Y:S02]  /*14a0*/  UIMAD.WIDE.U32 UR4, UR24, UR8, URZ ;  /* 0x00000008180472a5 */ /* 0x004fe4000f8e00ff */
[----:B------:R-:W-:Y:S02]  /*14b0*/  UIMAD.WIDE.U32 UR6, UR28, UR11, URZ ;  /* 0x0000000b1c0672a5 */ /* 0x000fe4000f8e00ff */
[----:B---3--:R-:W-:Y:S02]  /*14c0*/  UISETP.NE.AND UP0, UPT, UR12, 0x1, UPT ;  /* 0x000000010c00788c */ /* 0x008fe4000bf05270 */
[----:B------:R-:W-:-:S03]  /*14d0*/  USHF.R.U32.HI UR5, URZ, UR9, UR5 ;  /* 0x00000009ff057299 */ /* 0x000fc60008011605 */
[----:B------:R-:W-:Y:S01]  /*14e0*/  UMOV UR4, UR7 ;  /* 0x0000000700047c82 */ /* 0x000fe20008000000 */
[----:B------:R-:W-:Y:S02]  /*14f0*/  USEL UR5, UR24, UR5, !UP0 ;  /* 0x0000000518057287 */ /* 0x000fe4000c000000 */
[----:B------:R-:W-:Y:S02]  /*1500*/  UISETP.NE.AND UP0, UPT, UR10, 0x1, UPT ;  /* 0x000000010a00788c */ /* 0x000fe4000bf05270 */
[----:B----4-:R-:W-:-:S04]  /*1510*/  USHF.R.U32.HI UR4, URZ, UR13, UR4 ;  /* 0x0000000dff047299 */ /* 0x010fc80008011604 */
[----:B------:R-:W-:-:S04]  /*1520*/  USEL UR4, UR28, UR4, !UP0 ;  /* 0x000000041c047287 */ /* 0x000fc8000c000000 */
[----:B------:R-:W-:Y:S02]  /*1530*/  UIADD3 UR6, UPT, UPT, UR5, -UR4, URZ ;  /* 0x8000000405067290 */ /* 0x000fe4000fffe0ff */
[----:B------:R-:W-:Y:S02]  /*1540*/  UIADD3 UR4, UPT, UPT, -UR5, UR4, URZ ;  /* 0x0000000405047290 */ /* 0x000fe4000fffe1ff */
[----:B------:R-:W-:Y:S02]  /*1550*/  UIMAD UR28, UR6, UR10, UR28 ;  /* 0x0000000a061c72a4 */ /* 0x000fe4000f8e021c */
[----:B------:R-:W-:-:S12]  /*1560*/  UIMAD UR24, UR4, UR12, UR24 ;  /* 0x0000000c041872a4 */ /* 0x000fd8000f8e0218 */
.L_x_19:
[----:B------:R-:W-:Y:S01]  /*1570*/  UISETP.NE.AND UP0, UPT, UR18, 0x2, UPT ;  /* 0x000000021200788c */ /* 0x000fe2000bf05270 */
[----:B------:R-:W-:Y:S09]  /*1580*/  BRA.U !UP6, `(.L_x_20) ;  /* 0x000000010e0c7547 */ /* 0x000ff2000b800000 */
[----:B------:R-:W-:Y:S01]  /*1590*/  UCGABAR_WAIT ;  /* 0x0000000000007dc7 */ /* 0x000fe20008000000 */
[----:B------:R-:W-:Y:S01]  /*15a0*/  CCTL.IVALL ;  /* 0x00000000ff00798f */ /* 0x000fe20002000000 */
[----:B------:R-:W-:Y:S05]  /*15b0*/  BRA `(.L_x_21) ;  /* 0x0000000000047947 */ /* 0x000fea0003800000 */
.L_x_20:
[----:B------:R-:W-:Y:S06]  /*15c0*/  BAR.SYNC.DEFER_BLOCKING 0x0 ;  /* 0x0000000000007b1d */ /* 0x000fec0000010000 */
.L_x_21:
[----:B------:R-:W-:Y:S05]  /*15d0*/  BRA.U UP0, `(.L_x_22) ;  /* 0x0000001100e87547 */ /* 0x000fea000b800000 */
[----:B------:R-:W2:Y:S01]  /*15e0*/  LDCU UR6, c[0x0][0x38c] ;  /* 0x00007180ff0677ac */ /* 0x000ea20008000800 */
[----:B------:R-:W-:Y:S01]  /*15f0*/  PLOP3.LUT P1, PT, PT, PT, UP3, 0x80, 0x8 ;  /* 0x000000000008781c */ /* 0x000fe20003f2f038 */
[----:B------:R-:W-:Y:S01]  /*1600*/  IMAD.MOV.U32 R12, RZ, RZ, 0x1 ;  /* 0x00000001ff0c7424 */ /* 0x000fe200078e00ff */
[----:B------:R-:W-:Y:S01]  /*1610*/  ISETP.EQ.OR P2, PT, R0, RZ, P3 ;  /* 0x000000ff0000720c */ /* 0x000fe20001f42670 */
[----:B------:R-:W-:Y:S01]  /*1620*/  UISETP.NE.AND UP1, UPT, UR18, URZ, UPT ;  /* 0x000000ff1200728c */ /* 0x000fe2000bf25270 */
[----:B------:R-:W-:Y:S01]  /*1630*/  PLOP3.LUT P1, PT, P1, PT, PT, 0x8, 0x80 ;  /* 0x000000000080781c */ /* 0x000fe20000f2e170 */
[----:B------:R-:W-:Y:S01]  /*1640*/  USEL UR30, URZ, 0x1, UP5 ;  /* 0x00000001ff1e7887 */ /* 0x000fe2000a800000 */
[----:B------:R-:W-:Y:S01]  /*1650*/  CS2R R10, SRZ ;  /* 0x00000000000a7805 */ /* 0x000fe2000001ff00 */
[----:B------:R-:W-:Y:S01]  /*1660*/  IMAD.MOV.U32 R9, RZ, RZ, RZ ;  /* 0x000000ffff097224 */ /* 0x000fe200078e00ff */
[----:B------:R-:W3:Y:S01]  /*1670*/  LDCU UR43, c[0x0][0x370] ;  /* 0x00006e00ff2b77ac */ /* 0x000ee20008000800 */
[----:B------:R-:W-:Y:S01]  /*1680*/  IMAD.MOV.U32 R8, RZ, RZ, 0x1 ;  /* 0x00000001ff087424 */ /* 0x000fe200078e00ff */
[----:B------:R-:W4:Y:S01]  /*1690*/  LDCU.64 UR40, c[0x0][0x348] ;  /* 0x00006900ff2877ac */ /* 0x000f220008000a00 */
[----:B------:R-:W-:-:S02]  /*16a0*/  USHF.R.U32.HI UR48, URZ, 0x5, UR29 ;  /* 0x00000005ff307899 */ /* 0x000fc4000801161d */
[----:B--2---:R-:W-:Y:S02]  /*16b0*/  UIADD3 UR5, UPT, UPT, UR6, 0x3f, URZ ;  /* 0x0000003f06057890 */ /* 0x004fe4000fffe0ff */
[----:B------:R-:W-:Y:S02]  /*16c0*/  UIADD3 UR49, UPT, UPT, UR6, 0x7e, URZ ;  /* 0x0000007e06317890 */ /* 0x000fe4000fffe0ff */
[----:B------:R-:W-:Y:S01]  /*16d0*/  USHF.R.S32.HI UR4, URZ, 0x1f, UR5 ;  /* 0x0000001fff047899 */ /* 0x000fe20008011405 */
[----:B------:R-:W2:Y:S03]  /*16e0*/  LDCU UR42, c[0x0][0x374] ;  /* 0x00006e80ff2a77ac */ /* 0x000ea60008000800 */
[----:B------:R-:W-:Y:S02]  /*16f0*/  ULEA.HI UR4, UR4, UR5, URZ, 0x6 ;  /* 0x0000000504047291 */ /* 0x000fe4000f8f30ff */
[----:B------:R-:W-:-:S02]  /*1700*/  USEL UR30, UR30, 0x2, UP1 ;  /* 0x000000021e1e7887 */ /* 0x000fc40008800000 */
[----:B------:R-:W-:Y:S02]  /*1710*/  USHF.R.S32.HI UR46, URZ, 0x6, UR4 ;  /* 0x00000006ff2e7899 */ /* 0x000fe40008011404 */
[----:B------:R-:W-:Y:S02]  /*1720*/  UIADD3 UR4, UPT, UPT, UR6, -0x1, URZ ;  /* 0xffffffff06047890 */ /* 0x000fe4000fffe0ff */
[----:B------:R-:W-:Y:S02]  /*1730*/  UISETP.LT.U32.AND UP0, UPT, UR46, 0x2, UPT ;  /* 0x000000022e00788c */ /* 0x000fe4000bf01070 */
[----:B------:R-:W-:Y:S02]  /*1740*/  UISETP.GE.U32.AND UP2, UPT, UR4, -0x7f, UPT ;  /* 0xffffff810400788c */ /* 0x000fe4000bf46070 */
[----:B------:R-:W-:Y:S01]  /*1750*/  USEL UR44, UR46, 0x2, UP0 ;  /* 0x000000022e2c7887 */ /* 0x000fe20008000000 */
[----:B------:R-:W-:-:S03]  /*1760*/  UMOV UR22, URZ ;  /* 0x000000ff00167c82 */ /* 0x000fc60008000000 */
[----:B------:R-:W-:Y:S02]  /*1770*/  UIADD3 UR23, UPT, UPT, UR44, -0x1, URZ ;  /* 0xffffffff2c177890 */ /* 0x000fe4000fffe0ff */
[----:B------:R-:W-:-:S03]  /*1780*/  UIADD3 UR47, UPT, UPT, UR46, -UR44, URZ ;  /* 0x8000002c2e2f7290 */ /* 0x000fc6000fffe0ff */
[----:B------:R-:W-:-:S04]  /*1790*/  @UP2 UIADD3 UR23, UPT, UPT, UR44, URZ, URZ ;  /* 0x000000ff2c172290 */ /* 0x000fc8000fffe0ff */
[----:B--234-:R-:W-:-:S12]  /*17a0*/  UIADD3 UR23, UPT, UPT, UR23, 0x1, URZ ;  /* 0x0000000117177890 */ /* 0x01cfd8000fffe0ff */
.L_x_42:
[----:B------:R-:W-:Y:S01]  /*17b0*/  UISETP.NE.AND UP0, UPT, UR52, URZ, UPT ;  /* 0x000000ff3400728c */ /* 0x000fe2000bf05270 */
[----:B------:R-:W2:Y:S08]  /*17c0*/  S2UR UR52, SR_CgaCtaId ;  /* 0x00000000003479c3 */ /* 0x000eb00000008800 */
[----:B-1----:R-:W-:Y:S05]  /*17d0*/  BRA.U UP0, `(.L_x_23) ;  /* 0x0000000100347547 */ /* 0x002fea000b800000 */
[----:B------:R-:W3:Y:S01]  /*17e0*/  S2R R0, SR_CgaCtaId ;  /* 0x0000000000007919 */ /* 0x000ee20000008800 */
[----:B------:R-:W-:Y:S02]  /*17f0*/  MOV R3, 0x400 ;  /* 0x0000040000037802 */ /* 0x000fe40000000f00 */
[----:B------:R-:W-:Y:S02]  /*1800*/  SHF.L.U32 R2, R8, 0x1f, RZ ;  /* 0x0000001f08027819 */ /* 0x000fe400000006ff */
[----:B---3--:R-:W-:-:S05]  /*1810*/  LEA R0, R0, R3, 0x18 ;  /* 0x0000000300007211 */ /* 0x008fca00078ec0ff */
[----:B------:R-:W-:-:S04]  /*1820*/  IMAD R3, R9, 0x8, R0 ;  /* 0x0000000809037824 */ /* 0x000fc800078e0200 */
[----:B------:R-:W3:Y:S02]  /*1830*/  SYNCS.PHASECHK.TRANS64.TRYWAIT P0, [R3+URZ+0xe0], R2 ;  /* 0x0000e002030075a7 */ /* 0x000ee400080011ff */
[----:B---3--:R-:W-:Y:S05]  /*1840*/  @!P0 BRA `(.L_x_24) ;  /* 0x000000a000408947 */ /* 0x008fea0003800000 */
.L_x_172:
[----:B------:R-:W-:Y:S01]  /*1850*/  VIADD R9, R9, 0x1 ;  /* 0x0000000109097836 */ /* 0x000fe20000000000 */
[----:B------:R3:W-:Y:S04]  /*1860*/  SYNCS.ARRIVE.TRANS64.A1T0 RZ, [R3+URZ+0xd0], RZ ;  /* 0x0000d0ff03ff79a7 */ /* 0x0007e800081000ff */
[----:B------:R-:W-:-:S04]  /*1870*/  ISETP.NE.AND P0, PT, R9, 0x2, PT ;  /* 0x000000020900780c */ /* 0x000fc80003f05270 */
[----:B------:R-:W-:Y:S02]  /*1880*/  SEL R9, R9, RZ, P0 ;  /* 0x000000ff09097207 */ /* 0x000fe40000000000 */
[----:B---3--:R-:W-:-:S04]  /*1890*/  SEL R3, RZ, 0x1, P0 ;  /* 0x00000001ff037807 */ /* 0x008fc80000000000 */
[----:B------:R-:W-:-:S07]  /*18a0*/  LOP3.LUT R8, R8, R3, RZ, 0x3c, !PT ;  /* 0x0000000308087212 */ /* 0x000fce00078e3cff */
.L_x_23:
[----:B------:R-:W-:Y:S01]  /*18b0*/  UMOV UR13, 0x400 ;  /* 0x00000400000d7882 */ /* 0x000fe20000000000 */
[----:B------:R-:W-:Y:S01]  /*18c0*/  SHF.L.U32 R0, R12, 0x1f, RZ ;  /* 0x0000001f0c007819 */ /* 0x000fe200000006ff */
[----:B--2---:R-:W-:Y:S02]  /*18d0*/  ULEA UR13, UR52, UR13, 0x18 ;  /* 0x0000000d340d7291 */ /* 0x004fe4000f8ec0ff */
[----:B------:R-:W-:Y:S02]  /*18e0*/  UISETP.GE.U32.AND UP0, UPT, UR49, 0x7f, UPT ;  /* 0x0000007f3100788c */ /* 0x000fe4000bf06070 */
[----:B------:R-:W-:Y:S02]  /*18f0*/  ULEA UR4, UR22, UR13, 0x3 ;  /* 0x0000000d16047291 */ /* 0x000fe4000f8e18ff */
[----:B------:R-:W-:Y:S02]  /*1900*/  USHF.L.U32 UR35, UR24, 0x6, URZ ;  /* 0x0000000618237899 */ /* 0x000fe400080006ff */
[----:B------:R-:W-:Y:S01]  /*1910*/  ULEA UR19, UR28, UR48, 0x8 ;  /* 0x000000301c137291 */ /* 0x000fe2000f8e40ff */
[----:B------:R-:W-:-:S04]  /*1920*/  UMOV UR14, URZ ;  /* 0x000000ff000e7c82 */ /* 0x000fc80008000000 */
[----:B------:R2:W3:Y:S01]  /*1930*/  SYNCS.PHASECHK.TRANS64.TRYWAIT P0, [UR4+0x10], R0 ;  /* 0x00001000ff0075a7 */ /* 0x0004e20008001104 */
[----:B------:R-:W-:Y:S06]  /*1940*/  BRA.U !UP0, `(.L_x_25) ;  /* 0x0000000108f47547 */ /* 0x000fec000b800000 */
[----:B------:R-:W-:Y:S01]  /*1950*/  UMOV UR21, URZ ;  /* 0x000000ff00157c82 */ /* 0x000fe20008000000 */
[----:B------:R-:W-:-:S05]  /*1960*/  UMOV UR4, UR22 ;  /* 0x0000001600047c82 */ /* 0x000fca0008000000 */
.L_x_31:
[----:B------:R-:W-:Y:S01]  /*1970*/  ULEA UR33, UR4, UR13, 0x3 ;  /* 0x0000000d04217291 */ /* 0x000fe2000f8e18ff */
[----:B---3--:R-:W-:Y:S01]  /*1980*/  @!P3 MOV R2, 0x14000 ;  /* 0x000140000002b802 */ /* 0x008fe20000000f00 */
[----:B-1-3--:R-:W-:Y:S10]  /*1990*/  @P0 BRA `(.L_x_26) ;  /* 0x00000000000c0947 */ /* 0x00aff40003800000 */
[----:B------:R-:W-:-:S04]  /*19a0*/  SHF.L.U32 R3, R12, 0x1f, RZ ;  /* 0x0000001f0c037819 */ /* 0x000fc800000006ff */
[----:B------:R-:W3:Y:S02]  /*19b0*/  SYNCS.PHASECHK.TRANS64.TRYWAIT P0, [UR33+0x10], R3 ;  /* 0x00001003ff0075a7 */ /* 0x000ee40008001121 */
[----:B---3--:R-:W-:Y:S05]  /*19c0*/  @!P0 BRA `(.L_x_27) ;  /* 0x0000009c00f48947 */ /* 0x008fea0003800000 */
.L_x_26:
[----:B------:R3:W-:Y:S01]  /*19d0*/  @!P3 SYNCS.ARRIVE.TRANS64 RZ, [UR33], R2 ;  /* 0x00000002ffffb9a7 */ /* 0x0007e20008000021 */
[----:B------:R-:W-:-:S04]  /*19e0*/  ULOP3.LUT UR5, UR30, 0x2, URZ, 0xfc, !UPT ;  /* 0x000000021e057892 */ /* 0x000fc8000f8efcff */
[----:B------:R-:W-:-:S09]  /*19f0*/  UISETP.NE.AND UP0, UPT, UR5, 0x2, UPT ;  /* 0x000000020500788c */ /* 0x000fd2000bf05270 */
[----:B------:R-:W-:Y:S05]  /*1a00*/  BRA.U UP0, `(.L_x_28) ;  /* 0x0000000100047547 */ /* 0x000fea000b800000 */
[----:B-1----:R-:W-:Y:S05]  /*1a10*/  BPT.TRAP 0x1 ;  /* 0x000000040000795c */ /* 0x002fea0000300000 */
.L_x_28:
[----:B------:R-:W-:Y:S04]  /*1a20*/  BSSY.RECONVERGENT B0, `(.L_x_29) ;  /* 0x0000003000007945 */ /* 0x000fe80003800200 */
[----:B------:R-:W-:Y:S05]  /*1a30*/  @P2 BRA `(.L_x_30) ;  /* 0x0000000000042947 */ /* 0x000fea0003800000 */
[----:B-1----:R-:W-:Y:S05]  /*1a40*/  BPT.TRAP 0x1 ;  /* 0x000000040000795c */ /* 0x002fea0000300000 */
.L_x_30:
[----:B-1----:R-:W-:Y:S05]  /*1a50*/  BSYNC.RECONVERGENT B0 ;  /* 0x0000000000007941 */ /* 0x002fea0003800200 */
.L_x_29:
[----:B------:R-:W-:Y:S02]  /*1a60*/  UIADD3 UR5, UPT, UPT, UR4, 0x1, URZ ;  /* 0x0000000104057890 */ /* 0x000fe4000fffe0ff */
[----:B------:R-:W-:Y:S02]  /*1a70*/  USHF.L.U32 UR4, UR4, 0xe, URZ ;  /* 0x0000000e04047899 */ /* 0x000fe400080006ff */
[----:B------:R-:W-:Y:S02]  /*1a80*/  UISETP.NE.AND UP0, UPT, UR5, 0x2, UPT ;  /* 0x000000020500788c */ /* 0x000fe4000bf05270 */
[----:B------:R-:W-:Y:S02]  /*1a90*/  USHF.L.U32 UR34, UR21, 0x6, URZ ;  /* 0x0000000615227899 */ /* 0x000fe400080006ff */
[----:B------:R-:W-:Y:S02]  /*1aa0*/  USEL UR6, URZ, 0x1, UP0 ;  /* 0x00000001ff067887 */ /* 0x000fe40008000000 */
[----:B------:R-:W-:-:S02]  /*1ab0*/  USEL UR22, UR5, URZ, UP0 ;  /* 0x000000ff05167287 */ /* 0x000fc40008000000 */
[----:B------:R-:W-:Y:S02]  /*1ac0*/  UIADD3 UR14, UP0, UPT, UR40, 0x180, URZ ;  /* 0x00000180280e7890 */ /* 0x000fe4000ff1e0ff */
[----:B------:R-:W-:Y:S01]  /*1ad0*/  ULOP3.LUT UR8, UR4, UR29, URZ, 0xfc, !UPT ;  /* 0x0000001d04087292 */ /* 0x000fe2000f8efcff */
[----:B------:R-:W-:Y:S01]  /*1ae0*/  LOP3.LUT R12, R12, UR6, RZ, 0x3c, !PT ;  /* 0x000000060c0c7c12 */ /* 0x000fe2000f8e3cff */
[----:B------:R-:W-:Y:S02]  /*1af0*/  UIADD3 UR21, UPT, UPT, UR21, 0x1, URZ ;  /* 0x0000000115157890 */ /* 0x000fe4000fffe0ff */
[----:B------:R-:W-:Y:S01]  /*1b00*/  UIADD3 UR6, UP1, UPT, UR40, 0x80, URZ ;  /* 0x0000008028067890 */ /* 0x000fe2000ff3e0ff */
[----:B--2---:R-:W-:Y:S01]  /*1b10*/  SHF.L.U32 R0, R12, 0x1f, RZ ;  /* 0x0000001f0c007819 */ /* 0x004fe200000006ff */
[----:B------:R-:W-:Y:S02]  /*1b20*/  UIADD3 UR24, UPT, UPT, UR13, UR4, URZ ;  /* 0x000000040d187290 */ /* 0x000fe4000fffe0ff */
[----:B------:R-:W-:-:S02]  /*1b30*/  UIADD3.X UR15, UPT, UPT, URZ, UR41, URZ, UP0, !UPT ;  /* 0x00000029ff0f7290 */ /* 0x000fc400087fe4ff */
[----:B------:R-:W-:Y:S02]  /*1b40*/  ULEA UR8, UR8, UR13, 0x2 ;  /* 0x0000000d08087291 */ /* 0x000fe4000f8e10ff */
[----:B------:R-:W-:Y:S02]  /*1b50*/  ULEA UR5, UR22, UR13, 0x3 ;  /* 0x0000000d16057291 */ /* 0x000fe4000f8e18ff */
[----:B------:R-:W-:Y:S02]  /*1b60*/  UISETP.NE.AND UP0, UPT, UR21, UR23, UPT ;  /* 0x000000171500728c */ /* 0x000fe4000bf05270 */
[----:B------:R-:W-:Y:S02]  /*1b70*/  UIADD3.X UR7, UPT, UPT, URZ, UR41, URZ, UP1, !UPT ;  /* 0x00000029ff077290 */ /* 0x000fe40008ffe4ff */
[----:B------:R-:W-:Y:S02]  /*1b80*/  UIADD3 UR32, UPT, UPT, UR24, 0x8800, URZ ;  /* 0x0000880018207890 */ /* 0x000fe4000fffe0ff */
[----:B------:R-:W-:Y:S01]  /*1b90*/  UIADD3 UR26, UPT, UPT, UR34, 0x20, URZ ;  /* 0x00000020221a7890 */ /* 0x000fe2000fffe0ff */
[----:B------:R4:W1:Y:S01]  /*1ba0*/  SYNCS.PHASECHK.TRANS64.TRYWAIT P0, [UR5+0x10], R0 ;  /* 0x00001000ff0075a7 */ /* 0x0008620008001105 */
[----:B------:R-:W-:-:S02]  /*1bb0*/  UIADD3 UR24, UPT, UPT, UR24, 0xa800, URZ ;  /* 0x0000a80018187890 */ /* 0x000fc4000fffe0ff */
[----:B------:R-:W-:Y:S02]  /*1bc0*/  UIADD3 UR16, UPT, UPT, UR8, 0x10800, URZ ;  /* 0x0001080008107890 */ /* 0x000fe4000fffe0ff */
[----:B------:R-:W-:Y:S01]  /*1bd0*/  UIADD3 UR8, UPT, UPT, UR8, 0x18800, URZ ;  /* 0x0001880008087890 */ /* 0x000fe2000fffe0ff */
[----:B------:R-:W-:Y:S01]  /*1be0*/  UMOV UR38, 0x0 ;  /* 0x0000000000267882 */ /* 0x000fe20000000000 */
[----:B------:R-:W-:Y:S01]  /*1bf0*/  UMOV UR39, 0x10000000 ;  /* 0x1000000000277882 */ /* 0x000fe20000000000 */
[----:B------:R-:W-:Y:S01]  /*1c00*/  UMOV UR25, UR33 ;  /* 0x0000002100197c82 */ /* 0x000fe20008000000 */
[----:B------:R-:W-:Y:S01]  /*1c10*/  UMOV UR27, UR35 ;  /* 0x00000023001b7c82 */ /* 0x000fe20008000000 */
[----:B------:R-:W-:Y:S01]  /*1c20*/  UMOV UR28, UR36 ;  /* 0x00000024001c7c82 */ /* 0x000fe20008000000 */
[----:B------:R-:W-:Y:S01]  /*1c30*/  UMOV UR5, 0x30000 ;  /* 0x0003000000057882 */ /* 0x000fe20000000000 */
[----:B------:R-:W-:Y:S01]  /*1c40*/  UMOV UR17, UR33 ;  /* 0x0000002100117c82 */ /* 0x000fe20008000000 */
[----:B------:R-:W-:Y:S01]  /*1c50*/  UMOV UR20, UR36 ;  /* 0x0000002400147c82 */ /* 0x000fe20008000000 */
[----:B------:R-:W-:Y:S01]  /*1c60*/  UMOV UR18, UR34 ;  /* 0x0000002200127c82 */ /* 0x000fe20008000000 */
[----:B------:R-:W-:Y:S01]  /*1c70*/  UTMALDG.3D [UR32], [UR6], desc[UR38] ;  /* 0x00002620060075b4 */ /* 0x000fe20008011000 */
[----:B------:R-:W-:Y:S01]  /*1c80*/  UMOV UR11, UR19 ;  /* 0x00000013000b7c82 */ /* 0x000fe20008000000 */
[----:B------:R-:W-:Y:S01]  /*1c90*/  UMOV UR12, UR36 ;  /* 0x00000024000c7c82 */ /* 0x000fe20008000000 */
[----:B------:R-:W-:Y:S01]  /*1ca0*/  UMOV UR9, UR33 ;  /* 0x0000002100097c82 */ /* 0x000fe20008000000 */
[----:B------:R-:W-:Y:S01]  /*1cb0*/  UMOV UR10, UR26 ;  /* 0x0000001a000a7c82 */ /* 0x000fe20008000000 */
[----:B------:R-:W-:Y:S01]  /*1cc0*/  UMOV UR4, UR22 ;  /* 0x0000001600047c82 */ /* 0x000fe20008000000 */
[----:B------:R-:W-:Y:S01]  /*1cd0*/  UTMALDG.3D [UR24], [UR6], desc[UR38] ;  /* 0x00002618060075b4 */ /* 0x000fe20008011000 */
[----:B------:R-:W-:Y:S01]  /*1ce0*/  UTMALDG.3D.MULTICAST [UR16], [UR14], UR5, desc[UR38] ;  /* 0x000026100e0073b4 */ /* 0x000fe20008011805 */
[----:B------:R2:W-:Y:S02]  /*1cf0*/  UTMALDG.3D.MULTICAST [UR8], [UR14], UR5, desc[UR38] ;  /* 0x000026080e0073b4 */ /* 0x0005e40008011805 */
[----:B--2---:R-:W-:Y:S01]  /*1d00*/  UMOV UR14, UR23 ;  /* 0x00000017000e7c82 */ /* 0x004fe20008000000 */
[----:B----4-:R-:W-:Y:S05]  /*1d10*/  BRA.U UP0, `(.L_x_31) ;  /* 0xfffffffd00147547 */ /* 0x010fea000b83ffff */
.L_x_25:
[----:B------:R-:W-:Y:S01]  /*1d20*/  ULEA UR4, UR22, UR13, 0x3 ;  /* 0x0000000d16047291 */ /* 0x000fe2000f8e18ff */
[----:B--2---:R-:W-:Y:S01]  /*1d30*/  SHF.L.U32 R0, R12, 0x1f, RZ ;  /* 0x0000001f0c007819 */ /* 0x004fe200000006ff */
[----:B------:R-:W-:Y:S01]  /*1d40*/  @!P1 SYNCS.ARRIVE.TRANS64.A1T0 RZ, [UR13+0x68], RZ ;  /* 0x000068ffffff99a7 */ /* 0x000fe2000810000d */
[----:B------:R-:W-:-:S06]  /*1d50*/  UISETP.GT.AND UP0, UPT, UR46, UR44, UPT ;  /* 0x0000002c2e00728c */ /* 0x000fcc000bf04270 */
[----:B-1-3--:R1:W2:Y:S03]  /*1d60*/  SYNCS.PHASECHK.TRANS64.TRYWAIT P0, [UR4+0x10], R0 ;  /* 0x00001000ff0075a7 */ /* 0x00a2a60008001104 */
[----:B------:R-:W-:Y:S05]  /*1d70*/  BRA.U !UP0, `(.L_x_32) ;  /* 0x0000000108f07547 */ /* 0x000fea000b800000 */
[----:B------:R-:W-:Y:S01]  /*1d80*/  UIADD3 UR15, UPT, UPT, UR47, UR14, URZ ;  /* 0x0000000e2f0f7290 */ /* 0x000fe2000fffe0ff */
[----:B------:R-:W-:-:S11]  /*1d90*/  UMOV UR4, UR22 ;  /* 0x0000001600047c82 */ /* 0x000fd60008000000 */
.L_x_38:
[----:B------:R-:W-:Y:S01]  /*1da0*/  ULEA UR33, UR4, UR13, 0x3 ;  /* 0x0000000d04217291 */ /* 0x000fe2000f8e18ff */
[----:B--2---:R-:W-:Y:S01]  /*1db0*/  @!P3 MOV R2, 0x14000 ;  /* 0x000140000002b802 */ /* 0x004fe20000000f00 */
[----:B--2-4-:R-:W-:Y:S10]  /*1dc0*/  @P0 BRA `(.L_x_33) ;  /* 0x00000000000c0947 */ /* 0x014ff40003800000 */
[----:B------:R-:W-:-:S04]  /*1dd0*/  SHF.L.U32 R3, R12, 0x1f, RZ ;  /* 0x0000001f0c037819 */ /* 0x000fc800000006ff */
[----:B------:R-:W2:Y:S02]  /*1de0*/  SYNCS.PHASECHK.TRANS64.TRYWAIT P0, [UR33+0x10], R3 ;  /* 0x00001003ff0075a7 */ /* 0x000ea40008001121 */
[----:B--2---:R-:W-:Y:S05]  /*1df0*/  @!P0 BRA `(.L_x_34) ;  /* 0x0000009c00008947 */ /* 0x004fea0003800000 */
.L_x_33:
[----:B------:R2:W-:Y:S01]  /*1e00*/  @!P3 SYNCS.ARRIVE.TRANS64 RZ, [UR33], R2 ;  /* 0x00000002ffffb9a7 */ /* 0x0005e20008000021 */
[----:B------:R-:W-:-:S04]  /*1e10*/  ULOP3.LUT UR5, UR30, 0x2, URZ, 0xfc, !UPT ;  /* 0x000000021e057892 */ /* 0x000fc8000f8efcff */
[----:B------:R-:W-:-:S09]  /*1e20*/  UISETP.NE.AND UP0, UPT, UR5, 0x2, UPT ;  /* 0x000000020500788c */ /* 0x000fd2000bf05270 */
[----:B------:R-:W-:Y:S05]  /*1e30*/  BRA.U UP0, `(.L_x_35) ;  /* 0x0000000100047547 */ /* 0x000fea000b800000 */
[----:B------:R-:W-:Y:S05]  /*1e40*/  BPT.TRAP 0x1 ;  /* 0x000000040000795c */ /* 0x000fea0000300000 */
.L_x_35:
[----:B------:R-:W-:Y:S04]  /*1e50*/  BSSY.RECONVERGENT B0, `(.L_x_36) ;  /* 0x0000003000007945 */ /* 0x000fe80003800200 */
[----:B------:R-:W-:Y:S05]  /*1e60*/  @P2 BRA `(.L_x_37) ;  /* 0x0000000000042947 */ /* 0x000fea0003800000 */
[----:B------:R-:W-:Y:S05]  /*1e70*/  BPT.TRAP 0x1 ;  /* 0x000000040000795c */ /* 0x000fea0000300000 */
.L_x_37:
[----:B------:R-:W-:Y:S05]  /*1e80*/  BSYNC.RECONVERGENT B0 ;  /* 0x0000000000007941 */ /* 0x000fea0003800200 */
.L_x_36:
[----:B------:R-:W-:Y:S02]  /*1e90*/  UIADD3 UR5, UPT, UPT, UR4, 0x1, URZ ;  /* 0x0000000104057890 */ /* 0x000fe4000fffe0ff */
[----:B------:R-:W-:Y:S02]  /*1ea0*/  USHF.L.U32 UR7, UR4, 0xe, URZ ;  /* 0x0000000e04077899 */ /* 0x000fe400080006ff */
[----:B------:R-:W-:Y:S02]  /*1eb0*/  UISETP.NE.AND UP0, UPT, UR5, 0x2, UPT ;  /* 0x000000020500788c */ /* 0x000fe4000bf05270 */
[----:B------:R-:W-:Y:S02]  /*1ec0*/  ULOP3.LUT UR8, UR7, UR29, URZ, 0xfc, !UPT ;  /* 0x0000001d07087292 */ /* 0x000fe4000f8efcff */
[----:B------:R-:W-:Y:S02]  /*1ed0*/  USEL UR6, URZ, 0x1, UP0 ;  /* 0x00000001ff067887 */ /* 0x000fe40008000000 */
[----:B------:R-:W-:-:S02]  /*1ee0*/  USEL UR22, UR5, URZ, UP0 ;  /* 0x000000ff05167287 */ /* 0x000fc40008000000 */
[----:B------:R-:W-:Y:S02]  /*1ef0*/  UIADD3 UR4, UP1, UPT, UR40, 0x80, URZ ;  /* 0x0000008028047890 */ /* 0x000fe4000ff3e0ff */
[----:B------:R-:W-:Y:S01]  /*1f00*/  ULEA UR5, UR22, UR13, 0x3 ;  /* 0x0000000d16057291 */ /* 0x000fe2000f8e18ff */
[----:B------:R-:W-:Y:S01]  /*1f10*/  LOP3.LUT R12, R12, UR6, RZ, 0x3c, !PT ;  /* 0x000000060c0c7c12 */ /* 0x000fe2000f8e3cff */
[----:B------:R-:W-:Y:S02]  /*1f20*/  UIADD3 UR24, UPT, UPT, UR13, UR7, URZ ;  /* 0x000000070d187290 */ /* 0x000fe4000fffe0ff */
[----:B------:R-:W-:Y:S01]  /*1f30*/  USHF.L.U32 UR34, UR14, 0x6, URZ ;  /* 0x000000060e227899 */ /* 0x000fe200080006ff */
[----:B-1----:R-:W-:Y:S01]  /*1f40*/  SHF.L.U32 R0, R12, 0x1f, RZ ;  /* 0x0000001f0c007819 */ /* 0x002fe200000006ff */
[----:B------:R-:W-:Y:S02]  /*1f50*/  UIADD3 UR6, UP0, UPT, UR40, 0x180, URZ ;  /* 0x0000018028067890 */ /* 0x000fe4000ff1e0ff */
[----:B------:R-:W-:Y:S01]  /*1f60*/  ULEA UR8, UR8, UR13, 0x2 ;  /* 0x0000000d08087291 */ /* 0x000fe2000f8e10ff */
[----:B------:R3:W4:Y:S01]  /*1f70*/  SYNCS.PHASECHK.TRANS64.TRYWAIT P0, [UR5+0x10], R0 ;  /* 0x00001000ff0075a7 */ /* 0x0007220008001105 */
[----:B------:R-:W-:-:S02]  /*1f80*/  UIADD3.X UR5, UPT, UPT, URZ, UR41, URZ, UP1, !UPT ;  /* 0x00000029ff057290 */ /* 0x000fc40008ffe4ff */
[----:B------:R-:W-:Y:S02]  /*1f90*/  UIADD3 UR32, UPT, UPT, UR24, 0x8800, URZ ;  /* 0x0000880018207890 */ /* 0x000fe4000fffe0ff */
[----:B------:R-:W-:Y:S02]  /*1fa0*/  UIADD3 UR26, UPT, UPT, UR34, 0x20, URZ ;  /* 0x00000020221a7890 */ /* 0x000fe4000fffe0ff */
[----:B------:R-:W-:Y:S02]  /*1fb0*/  UIADD3 UR24, UPT, UPT, UR24, 0xa800, URZ ;  /* 0x0000a80018187890 */ /* 0x000fe4000fffe0ff */
[----:B------:R-:W-:Y:S02]  /*1fc0*/  UIADD3.X UR7, UPT, UPT, URZ, UR41, URZ, UP0, !UPT ;  /* 0x00000029ff077290 */ /* 0x000fe400087fe4ff */
        /* <DEDUP_REMOVED lines=16> */
[----:B------:R-:W-:Y:S01]  /*20d0*/  UIADD3 UR14, UPT, UPT, UR14, 0x1, URZ ;  /* 0x000000010e0e7890 */ /* 0x000fe2000fffe0ff */
[----:B------:R1:W-:Y:S03]  /*20e0*/  UTMALDG.3D [UR24], [UR4], desc[UR38] ;  /* 0x00002618040075b4 */ /* 0x0003e60008011000 */
[----:B------:R-:W-:Y:S01]  /*20f0*/  UISETP.NE.AND UP0, UPT, UR14, UR15, UPT ;  /* 0x0000000f0e00728c */ /* 0x000fe2000bf05270 */
[----:B------:R3:W-:Y:S01]  /*2100*/  UTMALDG.3D.MULTICAST [UR16], [UR6], UR21, desc[UR38] ;  /* 0x00002610060073b4 */ /* 0x0007e20008011815 */
[----:B------:R3:W-:Y:S01]  /*2110*/  UTMALDG.3D.MULTICAST [UR8], [UR6], UR21, desc[UR38] ;  /* 0x00002608060073b4 */ /* 0x0007e20008011815 */
[----:B-1----:R-:W-:-:S06]  /*2120*/  UMOV UR4, UR22 ;  /* 0x0000001600047c82 */ /* 0x002fcc0008000000 */
[----:B---3--:R-:W-:Y:S05]  /*2130*/  BRA.U UP0, `(.L_x_38) ;  /* 0xfffffffd00187547 */ /* 0x008fea000b83ffff */
.L_x_32:
[C---:B------:R-:W-:Y:S01]  /*2140*/  LEA R3, R11.reuse, UR13, 0x3 ;  /* 0x0000000d0b037c11 */ /* 0x040fe2000f8e18ff */
[----:B------:R-:W-:Y:S01]  /*2150*/  NOP ;  /* 0x0000000000007918 */ /* 0x000fe20000000000 */
[----:B-1----:R-:W-:Y:S02]  /*2160*/  SHF.L.U32 R0, R10, 0x1f, RZ ;  /* 0x0000001f0a007819 */ /* 0x002fe400000006ff */
[----:B------:R-:W-:Y:S02]  /*2170*/  LEA R5, R11, UR13, 0x4 ;  /* 0x0000000d0b057c11 */ /* 0x000fe4000f8e20ff */
[----:B--2-4-:R-:W1:Y:S02]  /*2180*/  SYNCS.PHASECHK.TRANS64.TRYWAIT P0, [R3+URZ+0x70], R0 ;  /* 0x00007000030075a7 */ /* 0x014e6400080011ff */
[----:B-1----:R-:W-:Y:S05]  /*2190*/  @!P0 BRA `(.L_x_39) ;  /* 0x0000009800308947 */ /* 0x002fea0003800000 */
.L_x_175:
[----:B------:R-:W2:Y:S01]  /*21a0*/  LDS.128 R4, [R5+0x100] ;  /* 0x0001000005047984 */ /* 0x000ea20000000c00 */
[----:B------:R-:W-:Y:S01]  /*21b0*/  UISETP.GE.AND UP0, UPT, UR45, 0x1, UPT ;  /* 0x000000012d00788c */ /* 0x000fe2000bf06270 */
[----:B------:R-:W-:Y:S01]  /*21c0*/  @!PT LDS RZ, [RZ] ;  /* 0x00000000fffff984 */ /* 0x000fe20000000800 */
[----:B------:R-:W-:Y:S01]  /*21d0*/  @!PT LDS RZ, [RZ] ;  /* 0x00000000fffff984 */ /* 0x000fe20000000800 */
[----:B------:R-:W-:Y:S01]  /*21e0*/  @!PT LDS RZ, [RZ] ;  /* 0x00000000fffff984 */ /* 0x000fe20000000800 */
[----:B------:R-:W-:Y:S01]  /*21f0*/  @!PT LDS RZ, [RZ] ;  /* 0x00000000fffff984 */ /* 0x000fe20000000800 */
[----:B------:R3:W-:Y:S06]  /*2200*/  MEMBAR.ALL.CTA ;  /* 0x0000000000007992 */ /* 0x0007ec0000008000 */
[----:B---3--:R-:W3:Y:S01]  /*2210*/  FENCE.VIEW.ASYNC.S ;  /* 0x00000000000073c6 */ /* 0x008ee20000000000 */
[----:B--2---:R-:W-:-:S13]  /*2220*/  LOP3.LUT P0, RZ, R6, 0x1, RZ, 0xc0, !PT ;  /* 0x0000000106ff7812 */ /* 0x004fda000780c0ff */
[----:B---3--:R-:W-:Y:S01]  /*2230*/  VOTEU.ANY UP1, P0 ;  /* 0x0000000000ff7886 */ /* 0x008fe20000020100 */
[----:B------:R-:W-:-:S13]  /*2240*/  PLOP3.LUT P0, PT, PT, PT, UP1, 0x80, 0x8 ;  /* 0x000000000008781c */ /* 0x000fda0003f0f018 */
[----:B-1----:R-:W-:Y:S02]  /*2250*/  @P0 LOP3.LUT R0, R5, 0xffff, RZ, 0xc0, !PT ;  /* 0x0000ffff05000812 */ /* 0x002fe400078ec0ff */
[----:B------:R-:W-:Y:S02]  /*2260*/  @P0 MOV R2, R4 ;  /* 0x0000000400020202 */ /* 0x000fe40000000f00 */
[----:B------:R-:W-:Y:S01]  /*2270*/  @P0 R2UR UR5, R0 ;  /* 0x00000000000502ca */ /* 0x000fe200000e0000 */
[----:B------:R-:W-:Y:S01]  /*2280*/  VIADD R0, R3, 0x80 ;  /* 0x0000008003007836 */ /* 0x000fe20000000000 */
[----:B------:R-:W-:Y:S02]  /*2290*/  @P0 SHF.R.U32.HI R4, RZ, 0x10, R5 ;  /* 0x00000010ff040819 */ /* 0x000fe40000011605 */
[----:B------:R-:W-:Y:S02]  /*22a0*/  @P0 R2UR UR6, R2 ;  /* 0x00000000020602ca */ /* 0x000fe400000e0000 */
[----:B------:R-:W-:-:S02]  /*22b0*/  PRMT R0, RZ, 0x654, R0 ;  /* 0x00000654ff007816 */ /* 0x000fc40000000000 */
[----:B------:R-:W-:Y:S02]  /*22c0*/  @P0 R2UR UR4, R4 ;  /* 0x00000000040402ca */ /* 0x000fe400000e0000 */
[----:B------:R1:W-:Y:S03]  /*22d0*/  SYNCS.ARRIVE.TRANS64.RED.A1T0 RZ, [R0+URZ], RZ ;  /* 0x000000ff00ff79a7 */ /* 0x0003e600081004ff */
[----:B------:R-:W-:-:S04]  /*22e0*/  @UP1 UMOV UR31, UR5 ;  /* 0x00000005001f1c82 */ /* 0x000fc80008000000 */
[----:B------:R-:W-:-:S04]  /*22f0*/  @UP1 UMOV UR37, UR6 ;  /* 0x0000000600251c82 */ /* 0x000fc80008000000 */
[----:B------:R-:W-:Y:S01]  /*2300*/  @UP1 UMOV UR36, UR4 ;  /* 0x0000000400241c82 */ /* 0x000fe20008000000 */
[----:B------:R-:W-:Y:S05]  /*2310*/  BRA.U !UP0, `(.L_x_40) ;  /* 0x0000000108d47547 */ /* 0x000fea000b800000 */
[----:B------:R-:W2:Y:S01]  /*2320*/  LDCU.128 UR16, c[0x0][0xb10] ;  /* 0x00016200ff1077ac */ /* 0x000ea20008000c00 */
[----:B------:R-:W3:Y:S01]  /*2330*/  LDCU UR12, c[0x0][0xb20] ;  /* 0x00016400ff0c77ac */ /* 0x000ee20008000800 */
[----:B------:R-:W4:Y:S01]  /*2340*/  LDCU UR24, c[0x0][0xb0c] ;  /* 0x00016180ff1877ac */ /* 0x000f220008000800 */
[----:B------:R-:W1:Y:S01]  /*2350*/  LDCU.64 UR8, c[0x0][0xb28] ;  /* 0x00016500ff0877ac */ /* 0x000e620008000a00 */
[----:B------:R-:W-:Y:S02]  /*2360*/  UISETP.NE.AND UP3, UPT, UR45, 0x1, UPT ;  /* 0x000000012d00788c */ /* 0x000fe4000bf65270 */
[----:B--2---:R-:W-:Y:S02]  /*2370*/  UIMAD.WIDE.U32 UR6, UR42, UR19, URZ ;  /* 0x000000132a0672a5 */ /* 0x004fe4000f8e00ff */
[----:B------:R-:W-:Y:S02]  /*2380*/  UIMAD.WIDE.U32 UR4, UR43, UR16, URZ ;  /* 0x000000102b0472a5 */ /* 0x000fe4000f8e00ff */
[----:B------:R-:W-:-:S02]  /*2390*/  UISETP.NE.AND UP0, UPT, UR18, 0x1, UPT ;  /* 0x000000011200788c */ /* 0x000fc4000bf05270 */
[----:B------:R-:W-:Y:S01]  /*23a0*/  UIMAD.WIDE.U32 UR20, UR31, UR19, URZ ;  /* 0x000000131f1472a5 */ /* 0x000fe2000f8e00ff */
[----:B------:R-:W-:Y:S02]  /*23b0*/  UMOV UR6, UR7 ;  /* 0x0000000700067c82 */ /* 0x000fe40008000000 */
[----:B------:R-:W-:Y:S01]  /*23c0*/  UMOV UR4, UR5 ;  /* 0x0000000500047c82 */ /* 0x000fe20008000000 */
[----:B---3--:R-:W-:Y:S02]  /*23d0*/  USHF.R.U32.HI UR6, URZ, UR12, UR6 ;  /* 0x0000000cff067299 */ /* 0x008fe40008011606 */
[----:B----4-:R-:W-:Y:S02]  /*23e0*/  UISETP.NE.AND UP2, UPT, UR24, 0x1, UPT ;  /* 0x000000011800788c */ /* 0x010fe4000bf45270 */
[----:B------:R-:W-:Y:S02]  /*23f0*/  USHF.R.U32.HI UR4, URZ, UR17, UR4 ;  /* 0x00000011ff047299 */ /* 0x000fe40008011604 */
[----:B------:R-:W-:-:S02]  /*2400*/  USEL UR5, UR42, UR6, !UP0 ;  /* 0x000000062a057287 */ /* 0x000fc4000c000000 */
[----:B------:R-:W-:Y:S02]  /*2410*/  USEL UR6, UR43, UR4, !UP2 ;  /* 0x000000042b067287 */ /* 0x000fe4000d000000 */
[----:B-1----:R-:W-:Y:S01]  /*2420*/  UIMAD.WIDE.U32 UR10, UR5, UR8, URZ ;  /* 0x00000008050a72a5 */ /* 0x002fe2000f8e00ff */
[----:B------:R-:W-:Y:S01]  /*2430*/  UMOV UR4, UR21 ;  /* 0x0000001500047c82 */ /* 0x000fe20008000000 */
[----:B------:R-:W-:Y:S02]  /*2440*/  UIMAD.WIDE.U32 UR14, UR37, UR16, URZ ;  /* 0x00000010250e72a5 */ /* 0x000fe4000f8e00ff */
[----:B------:R-:W-:-:S03]  /*2450*/  UIMAD.WIDE.U32 UR20, UR6, UR8, URZ ;  /* 0x00000008061472a5 */ /* 0x000fc6000f8e00ff */
[----:B------:R-:W-:Y:S01]  /*2460*/  UMOV UR10, UR11 ;  /* 0x0000000b000a7c82 */ /* 0x000fe20008000000 */
[----:B------:R-:W-:Y:S02]  /*2470*/  USHF.R.U32.HI UR4, URZ, UR12, UR4 ;  /* 0x0000000cff047299 */ /* 0x000fe40008011604 */
[----:B------:R-:W-:Y:S01]  /*2480*/  @UP3 USHF.R.U32.HI UR5, URZ, UR9, UR10 ;  /* 0x00000009ff053299 */ /* 0x000fe2000801160a */
[----:B------:R-:W-:Y:S01]  /*2490*/  UMOV UR14, UR15 ;  /* 0x0000000f000e7c82 */ /* 0x000fe20008000000 */
[----:B------:R-:W-:Y:S01]  /*24a0*/  UMOV UR20, UR21 ;  /* 0x0000001500147c82 */ /* 0x000fe20008000000 */
[----:B------:R-:W-:Y:S02]  /*24b0*/  USHF.R.U32.HI UR17, URZ, UR17, UR14 ;  /* 0x00000011ff117299 */ /* 0x000fe4000801160e */
[----:B------:R-:W-:Y:S02]  /*24c0*/  USEL UR4, UR31, UR4, !UP0 ;  /* 0x000000041f047287 */ /* 0x000fe4000c000000 */
[----:B------:R-:W-:-:S02]  /*24d0*/  @UP3 USHF.R.U32.HI UR6, URZ, UR9, UR20 ;  /* 0x00000009ff063299 */ /* 0x000fc40008011614 */
[----:B------:R-:W-:Y:S02]  /*24e0*/  UIMAD UR7, UR45, UR5, URZ ;  /* 0x000000052d0772a4 */ /* 0x000fe4000f8e02ff */
[----:B------:R-:W-:Y:S02]  /*24f0*/  USEL UR5, UR37, UR17, !UP2 ;  /* 0x0000001125057287 */ /* 0x000fe4000d000000 */
[----:B------:R-:W-:Y:S02]  /*2500*/  UIMAD UR10, UR45, UR6, URZ ;  /* 0x000000062d0a72a4 */ /* 0x000fe4000f8e02ff */
[----:B------:R-:W-:Y:S02]  /*2510*/  UISETP.GE.AND UP0, UPT, UR4, UR7, UPT ;  /* 0x000000070400728c */ /* 0x000fe4000bf06270 */
[----:B------:R-:W-:Y:S02]  /*2520*/  UIMAD.WIDE.U32 UR14, UR4, UR8, URZ ;  /* 0x00000008040e72a5 */ /* 0x000fe4000f8e00ff */
[----:B------:R-:W-:-:S02]  /*2530*/  UISETP.GE.OR UP0, UPT, UR5, UR10, UP0 ;  /* 0x0000000a0500728c */ /* 0x000fc40008706670 */
[----:B------:R-:W-:Y:S02]  /*2540*/  UIMAD.WIDE.U32 UR10, UR5, UR8, URZ ;  /* 0x00000008050a72a5 */ /* 0x000fe4000f8e00ff */
[----:B------:R-:W-:Y:S01]  /*2550*/  UIADD3 UR12, UPT, UPT, -UR4, URZ, URZ ;  /* 0x000000ff040c7290 */ /* 0x000fe2000fffe1ff */
[----:B------:R-:W-:Y:S01]  /*2560*/  UMOV UR8, UR15 ;  /* 0x0000000f00087c82 */ /* 0x000fe20008000000 */
[----:B------:R-:W-:Y:S02]  /*2570*/  UIADD3 UR10, UPT, UPT, -UR5, URZ, URZ ;  /* 0x000000ff050a7290 */ /* 0x000fe4000fffe1ff */
[----:B------:R-:W-:-:S03]  /*2580*/  USHF.R.U32.HI UR8, URZ, UR9, UR8 ;  /* 0x00000009ff087299 */ /* 0x000fc60008011608 */
[----:B------:R-:W-:Y:S01]  /*2590*/  @!UP0 UMOV UR7, UR11 ;  /* 0x0000000b00078c82 */ /* 0x000fe20008000000 */
[----:B------:R-:W-:Y:S02]  /*25a0*/  UIMAD UR12, UR18, UR12, UR31 ;  /* 0x0000000c120c72a4 */ /* 0x000fe4000f8e021f */
[----:B------:R-:W-:Y:S02]  /*25b0*/  USEL UR8, UR4, UR8, !UP3 ;  /* 0x0000000804087287 */ /* 0x000fe4000d800000 */
[----:B------:R-:W-:Y:S02]  /*25c0*/  @!UP0 USHF.R.U32.HI UR7, URZ, UR9, UR7 ;  /* 0x00000009ff078299 */ /* 0x000fe40008011607 */
[----:B------:R-:W-:Y:S02]  /*25d0*/  UIADD3 UR9, UPT, UPT, -UR8, URZ, URZ ;  /* 0x000000ff08097290 */ /* 0x000fe4000fffe1ff */
[----:B------:R-:W-:Y:S02]  /*25e0*/  @!UP0 USEL UR7, UR5, UR7, !UP3 ;  /* 0x0000000705078287 */ /* 0x000fe4000d800000 */
[----:B------:R-:W-:-:S02]  /*25f0*/  UIMAD UR9, UR45, UR9, UR4 ;  /* 0x000000092d0972a4 */ /* 0x000fc4000f8e0204 */
[----:B------:R-:W-:Y:S02]  /*2600*/  @!UP0 UIADD3 UR8, UPT, UPT, UR8, -UR7, URZ ;  /* 0x8000000708088290 */ /* 0x000fe4000fffe0ff */
[----:B------:R-:W-:Y:S02]  /*2610*/  @!UP0 UIMAD UR7, UR9, UR6, UR7 ;  /* 0x00000006090782a4 */ /* 0x000fe4000f8e0207 */
[----:B------:R-:W-:Y:S02]  /*2620*/  @!UP0 UIMAD UR4, UR45, UR8, UR5 ;  /* 0x000000082d0482a4 */ /* 0x000fe4000f8e0205 */
[----:B------:R-:W-:Y:S02]  /*2630*/  UIMAD UR6, UR24, UR10, UR37 ;  /* 0x0000000a180672a4 */ /* 0x000fe4000f8e0225 */
[----:B------:R-:W-:Y:S01]  /*2640*/  UIMAD UR31, UR4, UR18, UR12 ;  /* 0x00000012041f72a4 */ /* 0x000fe2000f8e020c */
[----:B------:R-:W-:Y:S02]  /*2650*/  @!UP0 UMOV UR5, UR7 ;  /* 0x0000000700058c82 */ /* 0x000fe40008000000 */
[----:B------:R-:W-:-:S12]  /*2660*/  UIMAD UR37, UR5, UR24, UR6 ;  /* 0x00000018052572a4 */ /* 0x000fd8000f8e0206 */
.L_x_40:
[----:B------:R-:W2:Y:S02]  /*2670*/  LDCU UR4, c[0x0][0xb30] ;  /* 0x00016600ff0477ac */ /* 0x000ea40008000800 */
[----:B--2---:R-:W-:-:S09]  /*2680*/  UISETP.NE.AND UP0, UPT, UR4, 0x1, UPT ;  /* 0x000000010400788c */ /* 0x004fd2000bf05270 */
[----:B------:R-:W-:Y:S05]  /*2690*/  BRA.U UP0, `(.L_x_41) ;  /* 0x0000000100447547 */ /* 0x000fea000b800000 */
[----:B------:R-:W2:Y:S01]  /*26a0*/  LDCU.128 UR8, c[0x0][0xb10] ;  /* 0x00016200ff0877ac */ /* 0x000ea20008000c00 */
[----:B------:R-:W3:Y:S01]  /*26b0*/  LDCU UR12, c[0x0][0xb0c] ;  /* 0x00016180ff0c77ac */ /* 0x000ee20008000800 */
[----:B------:R-:W4:Y:S01]  /*26c0*/  LDCU UR14, c[0x0][0xb20] ;  /* 0x00016400ff0e77ac */ /* 0x000f220008000800 */
[----:B--2---:R-:W-:Y:S02]  /*26d0*/  UIMAD.WIDE.U32 UR6, UR37, UR8, URZ ;  /* 0x00000008250672a5 */ /* 0x004fe4000f8e00ff */
[----:B------:R-:W-:Y:S02]  /*26e0*/  UIMAD.WIDE.U32 UR4, UR31, UR11, URZ ;  /* 0x0000000b1f0472a5 */ /* 0x000fe4000f8e00ff */
[----:B---3--:R-:W-:Y:S02]  /*26f0*/  UISETP.NE.AND UP2, UPT, UR12, 0x1, UPT ;  /* 0x000000010c00788c */ /* 0x008fe4000bf45270 */
[----:B------:R-:W-:Y:S01]  /*2700*/  UISETP.NE.AND UP0, UPT, UR10, 0x1, UPT ;  /* 0x000000010a00788c */ /* 0x000fe2000bf05270 */
[----:B------:R-:W-:-:S02]  /*2710*/  UMOV UR6, UR7 ;  /* 0x0000000700067c82 */ /* 0x000fc40008000000 */
[----:B------:R-:W-:Y:S01]  /*2720*/  UMOV UR4, UR5 ;  /* 0x0000000500047c82 */ /* 0x000fe20008000000 */
[----:B------:R-:W-:Y:S02]  /*2730*/  USHF.R.U32.HI UR9, URZ, UR9, UR6 ;  /* 0x00000009ff097299 */ /* 0x000fe40008011606 */
[----:B----4-:R-:W-:Y:S02]  /*2740*/  USHF.R.U32.HI UR4, URZ, UR14, UR4 ;  /* 0x0000000eff047299 */ /* 0x010fe40008011604 */
[----:B------:R-:W-:Y:S02]  /*2750*/  USEL UR5, UR37, UR9, !UP2 ;  /* 0x0000000925057287 */ /* 0x000fe4000d000000 */
[----:B------:R-:W-:-:S04]  /*2760*/  USEL UR4, UR31, UR4, !UP0 ;  /* 0x000000041f047287 */ /* 0x000fc8000c000000 */
[----:B------:R-:W-:Y:S02]  /*2770*/  UIADD3 UR6, UPT, UPT, UR5, -UR4, URZ ;  /* 0x8000000405067290 */ /* 0x000fe4000fffe0ff */
[----:B------:R-:W-:Y:S02]  /*2780*/  UIADD3 UR4, UPT, UPT, -UR5, UR4, URZ ;  /* 0x0000000405047290 */ /* 0x000fe4000fffe1ff */
[----:B------:R-:W-:Y:S02]  /*2790*/  UIMAD UR31, UR6, UR10, UR31 ;  /* 0x0000000a061f72a4 */ /* 0x000fe4000f8e021f */
[----:B------:R-:W-:-:S12]  /*27a0*/  UIMAD UR37, UR4, UR12, UR37 ;  /* 0x0000000c042572a4 */ /* 0x000fd8000f8e0225 */
.L_x_41:
[----:B------:R-:W-:Y:S01]  /*27b0*/  VIADD R11, R11, 0x1 ;  /* 0x000000010b0b7836 */ /* 0x000fe20000000000 */
[----:B------:R-:W-:Y:S02]  /*27c0*/  R2UR UR5, R60 ;  /* 0x000000003c0572ca */ /* 0x000fe400000e0000 */
[----:B------:R-:W-:Y:S02]  /*27d0*/  R2UR UR4, R59 ;  /* 0x000000003b0472ca */ /* 0x000fe400000e0000 */
[C---:B------:R-:W-:Y:S02]  /*27e0*/  ISETP.NE.AND P0, PT, R11.reuse, 0x2, PT ;  /* 0x000000020b00780c */ /* 0x040fe40003f05270 */
[----:B------:R-:W-:Y:S02]  /*27f0*/  PLOP3.LUT P1, PT, PT, PT, PT, 0x80, 0x8 ;  /* 0x000000000008781c */ /* 0x000fe40003f2f070 */
[----:B------:R-:W-:Y:S02]  /*2800*/  SEL R3, RZ, 0x1, P0 ;  /* 0x00000001ff037807 */ /* 0x000fe40000000000 */
[----:B------:R-:W-:-:S02]  /*2810*/  SEL R11, R11, RZ, P0 ;  /* 0x000000ff0b0b7207 */ /* 0x000fc40000000000 */
[----:B------:R-:W-:Y:S01]  /*2820*/  LOP3.LUT R10, R10, R3, RZ, 0x3c, !PT ;  /* 0x000000030a0a7212 */ /* 0x000fe200078e3cff */
[----:B------:R-:W-:Y:S02]  /*2830*/  UIADD3 UR24, UPT, UPT, UR37, UR5, URZ ;  /* 0x0000000525187290 */ /* 0x000fe4000fffe0ff */
[----:B------:R-:W-:Y:S01]  /*2840*/  UIADD3 UR28, UPT, UPT, UR31, UR4, URZ ;  /* 0x000000041f1c7290 */ /* 0x000fe2000fffe0ff */
[----:B------:R-:W-:Y:S11]  /*2850*/  BRA.U UP1, `(.L_x_42) ;  /* 0xffffffed01d47547 */ /* 0x000ff6000b83ffff */
[----:B------:R-:W-:Y:S01]  /*2860*/  UIADD3 UR13, UPT, UPT, UR13, 0x10, URZ ;  /* 0x000000100d0d7890 */ /* 0x000fe2000fffe0ff */
[----:B------:R-:W-:-:S03]  /*2870*/  SHF.L.U32 R3, R12, 0x1f, RZ ;  /* 0x0000001f0c037819 */ /* 0x000fc600000006ff */
[----:B------:R-:W-:-:S09]  /*2880*/  ULEA UR4, UR22, UR13, 0x3 ;  /* 0x0000000d16047291 */ /* 0x000fd2000f8e18ff */
[----:B------:R-:W2:Y:S02]  /*2890*/  SYNCS.PHASECHK.TRANS64.TRYWAIT P0, [UR4], R3 ;  /* 0x00000003ff0075a7 */ /* 0x000ea40008001104 */
[----:B--2---:R-:W-:Y:S05]  /*28a0*/  @!P0 BRA `(.L_x_43) ;  /* 0x0000009000808947 */ /* 0x004fea0003800000 */
.L_x_177:
[----:B------:R-:W-:-:S04]  /*28b0*/  UIADD3 UR4, UPT, UPT, UR22, 0x1, URZ ;  /* 0x0000000116047890 */ /* 0x000fc8000fffe0ff */
[----:B------:R-:W-:-:S04]  /*28c0*/  UISETP.NE.AND UP0, UPT, UR4, 0x2, UPT ;  /* 0x000000020400788c */ /* 0x000fc8000bf05270 */
[----:B------:R-:W-:Y:S02]  /*28d0*/  USEL UR5, URZ, 0x1, UP0 ;  /* 0x00000001ff057887 */ /* 0x000fe40008000000 */
[----:B------:R-:W-:-:S04]  /*28e0*/  USEL UR4, UR4, URZ, UP0 ;  /* 0x000000ff04047287 */ /* 0x000fc80008000000 */
[----:B------:R-:W-:Y:S01]  /*28f0*/  ULEA UR4, UR4, UR13, 0x3 ;  /* 0x0000000d04047291 */ /* 0x000fe2000f8e18ff */
[----:B-1----:R-:W-:-:S04]  /*2900*/  LOP3.LUT R3, R12, UR5, RZ, 0x3c, !PT ;  /* 0x000000050c037c12 */ /* 0x002fc8000f8e3cff */
[----:B------:R-:W-:Y:S01]  /*2910*/  SHF.L.U32 R3, R3, 0x1f, RZ ;  /* 0x0000001f03037819 */ /* 0x000fe200000006ff */
[----:B------:R-:W-:-:S07]  /*2920*/  IMAD.U32 R0, RZ, RZ, UR4 ;  /* 0x00000004ff007e24 */ /* 0x000fce000f8e00ff */
.L_x_44:
[----:B-1----:R1:W2:Y:S02]  /*2930*/  SYNCS.PHASECHK.TRANS64.TRYWAIT P0, [R0+URZ], R3 ;  /* 0x00000003000075a7 */ /* 0x0022a400080011ff */
[----:B--2---:R-:W-:Y:S05]  /*2940*/  @!P0 NANOSLEEP.SYNCS 0x989680 ;  /* 0x009896800000895d */ /* 0x004fea0003900000 */
[----:B------:R-:W2:Y:S02]  /*2950*/  @!P0 SYNCS.PHASECHK.TRANS64 P0, [R0+URZ], R3 ;  /* 0x00000003000085a7 */ /* 0x000ea400080010ff */
[----:B--2---:R-:W-:Y:S05]  /*2960*/  @P0 EXIT ;  /* 0x000000000000094d */ /* 0x004fea0003800000 */
[----:B------:R-:W-:Y:S05]  /*2970*/  BRA `(.L_x_44) ;  /* 0xfffffffc00ec7947 */ /* 0x000fea000383ffff */
.L_x_22:
[----:B------:R-:W-:-:S04]  /*2980*/  UISETP.NE.AND UP0, UPT, UR52, URZ, UPT ;  /* 0x000000ff3400728c */ /* 0x000fc8000bf05270 */
[----:B------:R-:W-:-:S09]  /*2990*/  UISETP.NE.OR UP0, UPT, UR18, 0x1, UP0 ;  /* 0x000000011200788c */ /* 0x000fd20008705670 */
[----:B------:R-:W-:Y:S05]  /*29a0*/  BRA.U UP0, `(.L_x_45) ;  /* 0x0000000500487547 */ /* 0x000fea000b800000 */
[----:B------:R-:W-:Y:S01]  /*29b0*/  ISETP.GE.U32.AND P2, PT, R0, 0x2, PT ;  /* 0x000000020000780c */ /* 0x000fe20003f46070 */
[----:B------:R-:W-:Y:S01]  /*29c0*/  IMAD.MOV.U32 R12, RZ, RZ, 0x1 ;  /* 0x00000001ff0c7424 */ /* 0x000fe200078e00ff */
[----:B------:R-:W-:Y:S02]  /*29d0*/  CS2R R10, SRZ ;  /* 0x00000000000a7805 */ /* 0x000fe4000001ff00 */
[----:B------:R-:W-:Y:S01]  /*29e0*/  CS2R R8, SRZ ;  /* 0x0000000000087805 */ /* 0x000fe2000001ff00 */
[----:B------:R-:W-:Y:S01]  /*29f0*/  UMOV UR6, 0x400 ;  /* 0x0000040000067882 */ /* 0x000fe20000000000 */
[----:B------:R-:W-:Y:S01]  /*2a00*/  UMOV UR5, URZ ;  /* 0x000000ff00057c82 */ /* 0x000fe20008000000 */
[----:B------:R-:W-:-:S12]  /*2a10*/  ULEA UR6, UR52, UR6, 0x18 ;  /* 0x0000000634067291 */ /* 0x000fd8000f8ec0ff */
.L_x_49:
[----:B------:R-:W-:Y:S02]  /*2a20*/  LEA R2, R8, UR6, 0x3 ;  /* 0x0000000608027c11 */ /* 0x000fe4000f8e18ff */
[----:B------:R-:W-:-:S03]  /*2a30*/  SHF.L.U32 R5, R9, 0x1f, RZ ;  /* 0x0000001f09057819 */ /* 0x000fc600000006ff */
[----:B------:R-:W-:Y:S01]  /*2a40*/  VIADD R4, R2, 0xe0 ;  /* 0x000000e002047836 */ /* 0x000fe20000000000 */
[----:B------:R-:W2:Y:S02]  /*2a50*/  SYNCS.PHASECHK.TRANS64.TRYWAIT P0, [R2+URZ+0xd0], R5 ;  /* 0x0000d005020075a7 */ /* 0x000ea400080011ff */
[----:B--2---:R-:W-:Y:S05]  /*2a60*/  @!P0 BRA `(.L_x_46) ;  /* 0x0000009000288947 */ /* 0x004fea0003800000 */
.L_x_178:
[----:B------:R-:W-:Y:S01]  /*2a70*/  ULEA UR4, UR5, UR6, 0x3 ;  /* 0x0000000605047291 */ /* 0x000fe2000f8e18ff */
[----:B------:R-:W-:Y:S02]  /*2a80*/  PRMT R4, RZ, 0x654, R4 ;  /* 0x00000654ff047816 */ /* 0x000fe40000000004 */
[----:B--2---:R-:W-:Y:S01]  /*2a90*/  SHF.L.U32 R5, R12, 0x1f, RZ ;  /* 0x0000001f0c057819 */ /* 0x004fe200000006ff */
[----:B------:R-:W-:Y:S01]  /*2aa0*/  UIADD3 UR7, UPT, UPT, UR4, 0x70, URZ ;  /* 0x0000007004077890 */ /* 0x000fe2000fffe0ff */
[----:B------:R2:W-:Y:S05]  /*2ab0*/  SYNCS.ARRIVE.TRANS64.RED.A1T0 RZ, [R4+URZ], RZ ;  /* 0x000000ff04ff79a7 */ /* 0x0005ea00081004ff */
[----:B------:R-:W-:Y:S01]  /*2ac0*/  IMAD.U32 R7, RZ, RZ, UR7 ;  /* 0x00000007ff077e24 */ /* 0x000fe2000f8e00ff */
[----:B------:R-:W3:Y:S04]  /*2ad0*/  SYNCS.PHASECHK.TRANS64.TRYWAIT P0, [UR4+0x80], R5 ;  /* 0x00008005ff0075a7 */ /* 0x000ee80008001104 */
[----:B------:R-:W-:Y:S01]  /*2ae0*/  PRMT R6, R0, 0x654, R7 ;  /* 0x0000065400067816 */ /* 0x000fe20000000007 */
[----:B--2---:R-:W-:Y:S01]  /*2af0*/  @!P2 IMAD.MOV.U32 R4, RZ, RZ, 0x10 ;  /* 0x00000010ff04a424 */ /* 0x004fe200078e00ff */
[----:B---3--:R-:W-:Y:S06]  /*2b00*/  @!P0 BRA `(.L_x_47) ;  /* 0x0000009000148947 */ /* 0x008fec0003800000 */
.L_x_180:
[----:B------:R-:W-:Y:S01]  /*2b10*/  ULEA UR8, UR5, UR6, 0x4 ;  /* 0x0000000605087291 */ /* 0x000fe2000f8e20ff */
[----:B------:R-:W-:Y:S01]  /*2b20*/  SEL R3, R6, R3, !P2 ;  /* 0x0000000306037207 */ /* 0x000fe20005000000 */
[----:B------:R-:W-:Y:S01]  /*2b30*/  UIADD3 UR9, UPT, UPT, UR4, 0x70, URZ ;  /* 0x0000007004097890 */ /* 0x000fe2000fffe0ff */
[----:B--2---:R-:W-:Y:S01]  /*2b40*/  LEA R2, R11, UR6, 0x3 ;  /* 0x000000060b027c11 */ /* 0x004fe2000f8e18ff */
[----:B------:R-:W-:Y:S01]  /*2b50*/  UIADD3 UR8, UPT, UPT, UR8, 0x100, URZ ;  /* 0x0000010008087890 */ /* 0x000fe2000fffe0ff */
[----:B------:R-:W-:Y:S01]  /*2b60*/  SHF.L.U32 R5, R10, 0x1f, RZ ;  /* 0x0000001f0a057819 */ /* 0x000fe200000006ff */
[----:B------:R2:W-:Y:S01]  /*2b70*/  @!P2 SYNCS.ARRIVE.TRANS64.RED RZ, [R3+URZ], R4 ;  /* 0x0000000403ffa9a7 */ /* 0x0005e200080004ff */
[----:B------:R-:W-:Y:S01]  /*2b80*/  UIADD3 UR4, UPT, UPT, UR5, 0x1, URZ ;  /* 0x0000000105047890 */ /* 0x000fe2000fffe0ff */
[----:B------:R-:W-:-:S03]  /*2b90*/  VIADD R8, R8, 0x1 ;  /* 0x0000000108087836 */ /* 0x000fc60000000000 */
[----:B------:R-:W-:Y:S02]  /*2ba0*/  UISETP.NE.AND UP0, UPT, UR4, 0x2, UPT ;  /* 0x000000020400788c */ /* 0x000fe4000bf05270 */
[----:B------:R-:W-:Y:S06]  /*2bb0*/  UGETNEXTWORKID.BROADCAST [UR8], [UR9] ;  /* 0x00000000080073ca */ /* 0x000fec0008000100 */
[----:B------:R-:W-:Y:S01]  /*2bc0*/  USEL UR7, URZ, 0x1, UP0 ;  /* 0x00000001ff077887 */ /* 0x000fe20008000000 */
[----:B------:R-:W-:Y:S01]  /*2bd0*/  ISETP.NE.AND P0, PT, R8, 0x2, PT ;  /* 0x000000020800780c */ /* 0x000fe20003f05270 */
[----:B------:R-:W-:Y:S01]  /*2be0*/  USEL UR5, UR4, URZ, UP0 ;  /* 0x000000ff04057287 */ /* 0x000fe20008000000 */
[----:B------:R-:W3:Y:S03]  /*2bf0*/  SYNCS.PHASECHK.TRANS64.TRYWAIT P1, [R2+URZ+0x70], R5 ;  /* 0x00007005020075a7 */ /* 0x000ee600080211ff */
[----:B------:R-:W-:Y:S01]  /*2c00*/  LOP3.LUT R12, R12, UR7, RZ, 0x3c, !PT ;  /* 0x000000070c0c7c12 */ /* 0x000fe2000f8e3cff */
[----:B--23--:R-:W-:Y:S07]  /*2c10*/  @!P1 BRA `(.L_x_48) ;  /* 0x0000008c00e89947 */ /* 0x00cfee0003800000 */
.L_x_181:
[C---:B------:R-:W-:Y:S01]  /*2c20*/  LEA R4, R11.reuse, UR6, 0x4 ;  /* 0x000000060b047c11 */ /* 0x040fe2000f8e20ff */
[----:B--2---:R-:W-:Y:S01]  /*2c30*/  VIADD R2, R2, 0x80 ;  /* 0x0000008002027836 */ /* 0x004fe20000000000 */
[----:B------:R-:W-:Y:S01]  /*2c40*/  SEL R8, R8, RZ, P0 ;  /* 0x000000ff08087207 */ /* 0x000fe20000000000 */
[----:B------:R-:W-:-:S03]  /*2c50*/  VIADD R11, R11, 0x1 ;  /* 0x000000010b0b7836 */ /* 0x000fc60000000000 */
[----:B------:R-:W2:Y:S01]  /*2c60*/  LDS.128 R4, [R4+0x100] ;  /* 0x0001000004047984 */ /* 0x000ea20000000c00 */
[----:B------:R-:W-:Y:S02]  /*2c70*/  PRMT R2, RZ, 0x654, R2 ;  /* 0x00000654ff027816 */ /* 0x000fe40000000002 */
[C---:B------:R-:W-:Y:S01]  /*2c80*/  ISETP.NE.AND P1, PT, R11.reuse, 0x2, PT ;  /* 0x000000020b00780c */ /* 0x040fe20003f25270 */
[----:B------:R-:W-:Y:S01]  /*2c90*/  @!PT LDS RZ, [RZ] ;  /* 0x00000000fffff984 */ /* 0x000fe20000000800 */
[----:B------:R-:W-:Y:S01]  /*2ca0*/  @!PT LDS RZ, [RZ] ;  /* 0x00000000fffff984 */ /* 0x000fe20000000800 */
[----:B------:R-:W-:Y:S01]  /*2cb0*/  @!PT LDS RZ, [RZ] ;  /* 0x00000000fffff984 */ /* 0x000fe20000000800 */
[----:B------:R-:W-:Y:S01]  /*2cc0*/  @!PT LDS RZ, [RZ] ;  /* 0x00000000fffff984 */ /* 0x000fe20000000800 */
[----:B------:R3:W-:Y:S06]  /*2cd0*/  MEMBAR.ALL.CTA ;  /* 0x0000000000007992 */ /* 0x0007ec0000008000 */
[----:B---3--:R-:W3:Y:S01]  /*2ce0*/  FENCE.VIEW.ASYNC.S ;  /* 0x00000000000073c6 */ /* 0x008ee20000000000 */
[----:B------:R-:W-:Y:S01]  /*2cf0*/  SEL R11, R11, RZ, P1 ;  /* 0x000000ff0b0b7207 */ /* 0x000fe20000800000 */
[----:B---3--:R3:W-:Y:S01]  /*2d00*/  SYNCS.ARRIVE.TRANS64.RED.A1T0 RZ, [R2+URZ], RZ ;  /* 0x000000ff02ff79a7 */ /* 0x0087e200081004ff */
[----:B--2---:R-:W-:-:S02]  /*2d10*/  LOP3.LUT P3, RZ, R6, 0x1, RZ, 0xc0, !PT ;  /* 0x0000000106ff7812 */ /* 0x004fc4000786c0ff */
[----:B------:R-:W-:-:S04]  /*2d20*/  SEL R5, RZ, 0x1, P1 ;  /* 0x00000001ff057807 */ /* 0x000fc80000800000 */
[----:B------:R-:W-:Y:S02]  /*2d30*/  LOP3.LUT R10, R10, R5, RZ, 0x3c, !PT ;  /* 0x000000050a0a7212 */ /* 0x000fe400078e3cff */
[----:B---3--:R-:W-:-:S04]  /*2d40*/  SEL R2, RZ, 0x1, P0 ;  /* 0x00000001ff027807 */ /* 0x008fc80000000000 */
[----:B------:R-:W-:Y:S01]  /*2d50*/  LOP3.LUT R9, R9, R2, RZ, 0x3c, !PT ;  /* 0x0000000209097212 */ /* 0x000fe200078e3cff */
[----:B------:R-:W-:Y:S06]  /*2d60*/  @P3 BRA `(.L_x_49) ;  /* 0xfffffffc002c3947 */ /* 0x000fec000383ffff */
[----:B------:R-:W-:Y:S01]  /*2d70*/  ULEA UR4, UR5, UR6, 0x3 ;  /* 0x0000000605047291 */ /* 0x000fe2000f8e18ff */
[----:B------:R-:W-:-:S08]  /*2d80*/  SHF.L.U32 R3, R12, 0x1f, RZ ;  /* 0x0000001f0c037819 */ /* 0x000fd000000006ff */
[----:B------:R-:W2:Y:S02]  /*2d90*/  SYNCS.PHASECHK.TRANS64 P0, [UR4+0x80], R3 ;  /* 0x00008003ff0075a7 */ /* 0x000ea40008001004 */
[----:B--2---:R-:W-:Y:S05]  /*2da0*/  @P0 BRA `(.L_x_50) ;  /* 0x0000000000080947 */ /* 0x004fea0003800000 */
[----:B------:R-:W2:Y:S02]  /*2db0*/  SYNCS.PHASECHK.TRANS64.TRYWAIT P0, [UR4+0x80], R3 ;  /* 0x00008003ff0075a7 */ /* 0x000ea40008001104 */
[----:B--2---:R-:W-:Y:S05]  /*2dc0*/  @!P0 BRA `(.L_x_51) ;  /* 0x0000008c00908947 */ /* 0x004fea0003800000 */
.L_x_50:
[----:B------:R-:W-:-:S04]  /*2dd0*/  UIADD3 UR7, UPT, UPT, UR5, 0x1, URZ ;  /* 0x0000000105077890 */ /* 0x000fc8000fffe0ff */
[----:B------:R-:W-:-:S04]  /*2de0*/  UISETP.NE.AND UP0, UPT, UR7, 0x2, UPT ;  /* 0x000000020700788c */ /* 0x000fc8000bf05270 */
[----:B------:R-:W-:Y:S02]  /*2df0*/  USEL UR8, URZ, 0x1, UP0 ;  /* 0x00000001ff087887 */ /* 0x000fe40008000000 */
[----:B------:R-:W-:-:S04]  /*2e00*/  USEL UR7, UR7, URZ, UP0 ;  /* 0x000000ff07077287 */ /* 0x000fc80008000000 */
[----:B------:R-:W-:Y:S01]  /*2e10*/  ULEA UR7, UR7, UR6, 0x3 ;  /* 0x0000000607077291 */ /* 0x000fe2000f8e18ff */
[----:B--2---:R-:W-:-:S04]  /*2e20*/  LOP3.LUT R3, R12, UR8, RZ, 0x3c, !PT ;  /* 0x000000080c037c12 */ /* 0x004fc8000f8e3cff */
[----:B------:R-:W-:-:S04]  /*2e30*/  SHF.L.U32 R0, R3, 0x1f, RZ ;  /* 0x0000001f03007819 */ /* 0x000fc800000006ff */
[----:B------:R-:W2:Y:S02]  /*2e40*/  SYNCS.PHASECHK.TRANS64 P0, [UR7+0x80], R0 ;  /* 0x00008000ff0075a7 */ /* 0x000ea40008001007 */
[----:B-12---:R-:W-:Y:S05]  /*2e50*/  @P0 EXIT ;  /* 0x000000000000094d */ /* 0x006fea0003800000 */
[----:B------:R-:W-:Y:S02]  /*2e60*/  SHF.L.U32 R3, R3, 0x1f, RZ ;  /* 0x0000001f03037819 */ /* 0x000fe400000006ff */
[----:B------:R-:W-:-:S07]  /*2e70*/  MOV R0, UR7 ;  /* 0x0000000700007c02 */ /* 0x000fce0008000f00 */
.L_x_52:
[----:B-1----:R1:W2:Y:S02]  /*2e80*/  SYNCS.PHASECHK.TRANS64.TRYWAIT P0, [R0+URZ+0x80], R3 ;  /* 0x00008003000075a7 */ /* 0x0022a400080011ff */
[----:B--2---:R-:W-:Y:S05]  /*2e90*/  @!P0 NANOSLEEP.SYNCS 0x989680 ;  /* 0x009896800000895d */ /* 0x004fea0003900000 */
[----:B------:R-:W2:Y:S02]  /*2ea0*/  @!P0 SYNCS.PHASECHK.TRANS64 P0, [R0+URZ+0x80], R3 ;  /* 0x00008003000085a7 */ /* 0x000ea400080010ff */
[----:B--2---:R-:W-:Y:S05]  /*2eb0*/  @P0 EXIT ;  /* 0x000000000000094d */ /* 0x004fea0003800000 */
[----:B------:R-:W-:Y:S05]  /*2ec0*/  BRA `(.L_x_52) ;  /* 0xfffffffc00ec7947 */ /* 0x000fea000383ffff */
.L_x_45:
[----:B------:R-:W-:Y:S05]  /*2ed0*/  BRA.U UP4, `(.L_x_53) ;  /* 0x0000001104447547 */ /* 0x000fea000b800000 */
[----:B------:R-:W-:Y:S01]  /*2ee0*/  UMOV UR4, 0x40 ;  /* 0x0000004000047882 */ /* 0x000fe20000000000 */
[----:B------:R-:W-:Y:S01]  /*2ef0*/  NOP ;  /* 0x0000000000007918 */ /* 0x000fe20000000000 */
[----:B------:R-:W-:Y:S01]  /*2f00*/  ULEA UR5, UR52, UR4, 0x18 ;  /* 0x0000000434057291 */ /* 0x000fe2000f8ec0ff */
[----:B------:R-:W-:Y:S02]  /*2f10*/  UMOV UR6, 0x400 ;  /* 0x0000040000067882 */ /* 0x000fe40000000000 */
[----:B------:R-:W-:-:S06]  /*2f20*/  ULEA UR6, UR52, UR6, 0x18 ;  /* 0x0000000634067291 */ /* 0x000fcc000f8ec0ff */
[----:B------:R-:W2:Y:S02]  /*2f30*/  LDS.U8 R0, [UR5+0x1c] ;  /* 0x00001c05ff007984 */ /* 0x000ea40008000000 */
[----:B--2---:R-:W-:-:S13]  /*2f40*/  ISETP.NE.AND P0, PT, R0, RZ, PT ;  /* 0x000000ff0000720c */ /* 0x004fda0003f05270 */
[----:B------:R-:W-:Y:S05]  /*2f50*/  @P0 BRA `(.L_x_54) ;  /* 0x0000000000580947 */ /* 0x000fea0003800000 */
[----:B------:R-:W-:-:S13]  /*2f60*/  ELECT P0, URZ, PT ;  /* 0x0000000000ff782f */ /* 0x000fda0003800000 */
[----:B------:R-:W-:Y:S05]  /*2f70*/  @!P0 BRA `(.L_x_55) ;  /* 0x0000000000608947 */ /* 0x000fea0003800000 */
[----:B------:R-:W-:Y:S01]  /*2f80*/  UMOV UR4, 0x10 ;  /* 0x0000001000047882 */ /* 0x000fe20000000000 */
[----:B------:R-:W-:Y:S01]  /*2f90*/  HFMA2 R0, -RZ, RZ, 0, 5.9604644775390625e-08 ;  /* 0x00000001ff007431 */ /* 0x000fe200000001ff */
[----:B------:R-:W-:-:S03]  /*2fa0*/  MOV R3, 0xffff ;  /* 0x0000ffff00037802 */ /* 0x000fc60000000f00 */
[----:B------:R-:W-:Y:S04]  /*2fb0*/  DEPBAR.LE SB2, 0x36 ;  /* 0x0000ad800000791a */ /* 0x000fe80000000000 */
[----:B------:R-:W2:Y:S02]  /*2fc0*/  UTCATOMSWS.FIND_AND_SET.ALIGN UP0, UR4, UR4 ;  /* 0x00000004000475e3 */ /* 0x000ea40008000800 */
[----:B--2---:R-:W-:Y:S01]  /*2fd0*/  MOV R4, UR4 ;  /* 0x0000000400047c02 */ /* 0x004fe20008000f00 */
[----:B------:R-:W-:Y:S06]  /*2fe0*/  BRA.U UP0, `(.L_x_56) ;  /* 0x0000000100187547 */ /* 0x000fec000b800000 */
.L_x_57:
[----:B------:R-:W-:Y:S05]  /*2ff0*/  NANOSLEEP 0x64 ;  /* 0x000000640000795d */ /* 0x000fea0003800000 */
[----:B------:R-:W-:-:S05]  /*3000*/  UMOV UR4, 0x10 ;  /* 0x0000001000047882 */ /* 0x000fca0000000000 */
[----:B------:R-:W-:Y:S04]  /*3010*/  DEPBAR.LE SB2, 0x36 ;  /* 0x0000ad800000791a */ /* 0x000fe80000000000 */
[----:B------:R-:W2:Y:S02]  /*3020*/  UTCATOMSWS.FIND_AND_SET.ALIGN UP0, UR4, UR4 ;  /* 0x00000004000475e3 */ /* 0x000ea40008000800 */
[----:B--2---:R-:W-:Y:S01]  /*3030*/  MOV R4, UR4 ;  /* 0x0000000400047c02 */ /* 0x004fe20008000f00 */
[----:B------:R-:W-:Y:S05]  /*3040*/  BRA.U !UP0, `(.L_x_57) ;  /* 0xfffffffd08e87547 */ /* 0x000fea000b83ffff */
.L_x_56:
[-C--:B------:R-:W-:Y:S02]  /*3050*/  SHF.L.U32 R3, R3, R4.reuse, RZ ;  /* 0x0000000403037219 */ /* 0x080fe400000006ff */
[----:B------:R-:W-:Y:S01]  /*3060*/  SHF.L.U32 R0, R0, R4, RZ ;  /* 0x0000000400007219 */ /* 0x000fe200000006ff */
[----:B------:R-:W-:Y:S02]  /*3070*/  IMAD.SHL.U32 R4, R4, 0x20, RZ ;  /* 0x0000002004047824 */ /* 0x000fe400078e00ff */
[----:B------:R2:W-:Y:S04]  /*3080*/  ATOMS.OR RZ, [UR5+0x14], R3 ;  /* 0x00001403ffff798c */ /* 0x0005e8000b000005 */
[----:B------:R2:W-:Y:S04]  /*3090*/  ATOMS.OR RZ, [UR5+0x18], R0 ;  /* 0x00001800ffff798c */ /* 0x0005e8000b000005 */
[----:B------:R2:W-:Y:S01]  /*30a0*/  STS [UR6+0x120], R4 ;  /* 0x00012004ff007988 */ /* 0x0005e20008000806 */
[----:B------:R-:W-:Y:S05]  /*30b0*/  BRA `(.L_x_55) ;  /* 0x0000000000107947 */ /* 0x000fea0003800000 */
.L_x_54:
[----:B------:R-:W-:Y:S02]  /*30c0*/  MOV R0, 0xffffffff ;  /* 0xffffffff00007802 */ /* 0x000fe40000000f00 */
[----:B------:R-:W-:-:S03]  /*30d0*/  MOV R4, 0x3100 ;  /* 0x0000310000047802 */ /* 0x000fc60000000f00 */
[----:B------:R2:W-:Y:S04]  /*30e0*/  STS [UR6+0x120], R0 ;  /* 0x00012000ff007988 */ /* 0x0005e80008000806 */
[----:B-12--5:R-:W-:Y:S05]  /*30f0*/  CALL.REL.NOINC `($__internal_1_$__cuda_sm10x_tcgen05_guardrail_trap_phase_invalid_during_alloc) ;  /* 0x00000094008c7944 */ /* 0x026fea0003c00000 */
.L_x_55:
[----:B------:R-:W-:Y:S05]  /*3100*/  WARPSYNC.ALL ;  /* 0x0000000000007948 */ /* 0x000fea0003800000 */
[----:B------:R-:W3:Y:S01]  /*3110*/  S2UR UR4, SR_CgaCtaId ;  /* 0x00000000000479c3 */ /* 0x000ee20000008800 */
[----:B------:R-:W-:Y:S01]  /*3120*/  UMOV UR41, 0x400 ;  /* 0x0000040000297882 */ /* 0x000fe20000000000 */
[----:B------:R-:W-:-:S06]  /*3130*/  NOP ;  /* 0x0000000000007918 */ /* 0x000fcc0000000000 */
[----:B------:R-:W-:Y:S06]  /*3140*/  BAR.ARV 0x6, 0xa0 ;  /* 0x0182800000007b1d */ /* 0x000fec0000002000 */
[----:B------:R-:W4:Y:S01]  /*3150*/  LDCU UR6, c[0x0][0x38c] ;  /* 0x00007180ff0677ac */ /* 0x000f220008000800 */
[----:B------:R-:W-:Y:S01]  /*3160*/  LOP3.LUT R2, R2, 0xffff, RZ, 0xc0, !PT ;  /* 0x0000ffff02027812 */ /* 0x000fe200078ec0ff */
[----:B------:R-:W-:Y:S01]  /*3170*/  IMAD.MOV.U32 R11, RZ, RZ, 0x1 ;  /* 0x00000001ff0b7424 */ /* 0x000fe200078e00ff */
[----:B------:R-:W-:Y:S01]  /*3180*/  CS2R R8, SRZ ;  /* 0x0000000000087805 */ /* 0x000fe2000001ff00 */
[----:B------:R-:W1:Y:S01]  /*3190*/  LDCU UR7, c[0x0][0x38c] ;  /* 0x00007180ff0777ac */ /* 0x000e620008000800 */
[----:B------:R-:W-:Y:S01]  /*31a0*/  R2UR UR42, R2 ;  /* 0x00000000022a72ca */ /* 0x000fe200000e0000 */
[----:B------:R-:W-:Y:S01]  /*31b0*/  IMAD.MOV.U32 R10, RZ, RZ, RZ ;  /* 0x000000ffff0a7224 */ /* 0x000fe200078e00ff */
[----:B------:R-:W-:Y:S01]  /*31c0*/  UMOV UR45, URZ ;  /* 0x000000ff002d7c82 */ /* 0x000fe20008000000 */
[----:B------:R-:W-:Y:S01]  /*31d0*/  UMOV UR39, URZ ;  /* 0x000000ff00277c82 */ /* 0x000fe20008000000 */
[----:B---3--:R-:W-:Y:S01]  /*31e0*/  ULEA UR41, UR4, UR41, 0x18 ;  /* 0x0000002904297291 */ /* 0x008fe2000f8ec0ff */
[----:B------:R-:W-:Y:S01]  /*31f0*/  UMOV UR62, 0x0 ;  /* 0x00000000003e7882 */ /* 0x000fe20000000000 */
[----:B------:R-:W-:-:S02]  /*3200*/  UMOV UR63, 0x4400910 ;  /* 0x04400910003f7882 */ /* 0x000fc40000000000 */
[----:B------:R-:W-:Y:S02]  /*3210*/  UIADD3 UR5, UPT, UPT, UR41, 0x8800, URZ ;  /* 0x0000880029057890 */ /* 0x000fe4000fffe0ff */
[----:B------:R-:W-:Y:S02]  /*3220*/  UIADD3 UR4, UPT, UPT, UR41, 0x10800, URZ ;  /* 0x0001080029047890 */ /* 0x000fe4000fffe0ff */
[----:B----4-:R-:W-:Y:S01]  /*3230*/  UIADD3 UR6, UPT, UPT, UR6, 0x3f, URZ ;  /* 0x0000003f06067890 */ /* 0x010fe2000fffe0ff */
[----:B--2---:R-:W2:Y:S01]  /*3240*/  LDS R0, [UR41+0x120] ;  /* 0x00012029ff007984 */ /* 0x004ea20008000800 */
[----:B------:R-:W-:Y:S02]  /*3250*/  USHF.R.U32.HI UR5, URZ, 0x4, UR5 ;  /* 0x00000004ff057899 */ /* 0x000fe40008011605 */
[----:B------:R-:W-:Y:S02]  /*3260*/  USHF.R.S32.HI UR47, URZ, 0x1f, UR6 ;  /* 0x0000001fff2f7899 */ /* 0x000fe40008011406 */
[----:B------:R-:W-:-:S02]  /*3270*/  USHF.R.U32.HI UR4, URZ, 0x4, UR4 ;  /* 0x00000004ff047899 */ /* 0x000fc40008011604 */
[----:B------:R-:W-:Y:S02]  /*3280*/  ULEA.HI UR47, UR47, UR6, URZ, 0x6 ;  /* 0x000000062f2f7291 */ /* 0x000fe4000f8f30ff */
[----:B------:R-:W-:Y:S02]  /*3290*/  ULOP3.LUT UR5, UR5, 0x3fff, URZ, 0xc0, !UPT ;  /* 0x00003fff05057892 */ /* 0x000fe4000f8ec0ff */
[----:B------:R-:W-:Y:S02]  /*32a0*/  USHF.R.S32.HI UR47, URZ, 0x6, UR47 ;  /* 0x00000006ff2f7899 */ /* 0x000fe4000801142f */
[----:B------:R-:W-:Y:S02]  /*32b0*/  ULOP3.LUT UR4, UR4, 0x3fff, URZ, 0xc0, !UPT ;  /* 0x00003fff04047892 */ /* 0x000fe4000f8ec0ff */
[----:B------:R-:W-:Y:S01]  /*32c0*/  UISETP.LT.AND UP0, UPT, UR47, 0x1, UPT ;  /* 0x000000012f00788c */ /* 0x000fe2000bf01270 */
[----:B------:R-:W-:Y:S01]  /*32d0*/  UMOV UR60, 0x0 ;  /* 0x00000000003c7882 */ /* 0x000fe20000000000 */
[----:B------:R-:W-:-:S02]  /*32e0*/  UMOV UR61, 0x4400910 ;  /* 0x04400910003d7882 */ /* 0x000fc40000000000 */
[----:B------:R-:W-:Y:S01]  /*32f0*/  USEL UR64, UR47, 0x1, !UP0 ;  /* 0x000000012f407887 */ /* 0x000fe2000c000000 */
[----:B------:R-:W-:Y:S01]  /*3300*/  UMOV UR58, 0x0 ;  /* 0x00000000003a7882 */ /* 0x000fe20000000000 */
[----:B------:R-:W-:Y:S01]  /*3310*/  UMOV UR59, 0x4400910 ;  /* 0x04400910003b7882 */ /* 0x000fe20000000000 */
[----:B------:R-:W-:Y:S01]  /*3320*/  UMOV UR56, 0x0 ;  /* 0x0000000000387882 */ /* 0x000fe20000000000 */
[----:B------:R-:W-:Y:S01]  /*3330*/  UMOV UR57, 0x4400910 ;  /* 0x0440091000397882 */ /* 0x000fe20000000000 */
[----:B------:R-:W-:Y:S01]  /*3340*/  UMOV UR54, 0x0 ;  /* 0x0000000000367882 */ /* 0x000fe20000000000 */
[----:B------:R-:W-:Y:S01]  /*3350*/  UMOV UR55, 0x4400910 ;  /* 0x0440091000377882 */ /* 0x000fe20000000000 */
[----:B------:R-:W-:Y:S01]  /*3360*/  UMOV UR52, 0x0 ;  /* 0x0000000000347882 */ /* 0x000fe20000000000 */
[----:B------:R-:W-:Y:S01]  /*3370*/  UMOV UR53, 0x4400910 ;  /* 0x0440091000357882 */ /* 0x000fe20000000000 */
[----:B------:R-:W-:Y:S02]  /*3380*/  ULOP3.LUT UR43, UR5, 0x10000, URZ, 0xfc, !UPT ;  /* 0x00010000052b7892 */ /* 0x000fe4000f8efcff */
[----:B------:R-:W-:-:S02]  /*3390*/  ULOP3.LUT UR44, UR4, 0x10000, URZ, 0xfc, !UPT ;  /* 0x00010000042c7892 */ /* 0x000fc4000f8efcff */
[----:B------:R-:W-:Y:S02]  /*33a0*/  UIADD3 UR64, UPT, UPT, -UR64, URZ, URZ ;  /* 0x000000ff40407290 */ /* 0x000fe4000fffe1ff */
[----:B-1----:R-:W-:Y:S01]  /*33b0*/  UISETP.GE.AND UP4, UPT, UR7, 0x1, UPT ;  /* 0x000000010700788c */ /* 0x002fe2000bf86270 */
[----:B------:R-:W-:Y:S01]  /*33c0*/  UMOV UR50, 0x0 ;  /* 0x0000000000327882 */ /* 0x000fe20000000000 */
[----:B------:R-:W-:Y:S01]  /*33d0*/  UMOV UR51, 0x4400910 ;  /* 0x0440091000337882 */ /* 0x000fe20000000000 */
[----:B------:R-:W-:Y:S01]  /*33e0*/  UMOV UR48, 0x0 ;  /* 0x0000000000307882 */ /* 0x000fe20000000000 */
[----:B--2---:R-:W-:Y:S01]  /*33f0*/  R2UR UR65, R0 ;  /* 0x00000000004172ca */ /* 0x004fe200000e0000 */
[----:B------:R-:W-:-:S14]  /*3400*/  UMOV UR49, 0x4400910 ;  /* 0x0440091000317882 */ /* 0x000fdc0000000000 */
.L_x_64:
[----:B------:R-:W-:Y:S02]  /*3410*/  LEA R0, R10, UR41, 0x3 ;  /* 0x000000290a007c11 */ /* 0x000fe4000f8e18ff */
[----:B------:R-:W-:Y:S02]  /*3420*/  SHF.L.U32 R5, R9, 0x1f, RZ ;  /* 0x0000001f09057819 */ /* 0x000fe400000006ff */
[----:B------:R-:W-:Y:S01]  /*3430*/  PLOP3.LUT P0, PT, PT, PT, UP4, 0x80, 0x8 ;  /* 0x000000000008781c */ /* 0x000fe20003f0f048 */
[----:B------:R-:W-:Y:S01]  /*3440*/  VIADD R3, R0, 0x80 ;  /* 0x0000008000037836 */ /* 0x000fe20000000000 */
[----:B-1----:R-:W1:Y:S02]  /*3450*/  SYNCS.PHASECHK.TRANS64.TRYWAIT P1, [R0+URZ+0x70], R5 ;  /* 0x00007005000075a7 */ /* 0x002e6400080211ff */
[----:B-1-3--:R-:W-:Y:S09]  /*3460*/  @!P1 BRA `(.L_x_58) ;  /* 0x0000008800009947 */ /* 0x00aff20003800000 */
.L_x_183:
[----:B------:R-:W-:Y:S01]  /*3470*/  LEA R4, R10, UR41, 0x4 ;  /* 0x000000290a047c11 */ /* 0x000fe2000f8e20ff */
[----:B------:R-:W-:Y:S01]  /*3480*/  @UP4 ULEA UR4, UR39, UR41, 0x3 ;  /* 0x0000002927044291 */ /* 0x000fe2000f8e18ff */
[----:B------:R-:W-:Y:S01]  /*3490*/  PLOP3.LUT P2, PT, PT, PT, PT, 0x80, 0x8 ;  /* 0x000000000008781c */ /* 0x000fe20003f4f070 */
[----:B------:R-:W-:Y:S01]  /*34a0*/  ULEA UR46, UR45, UR41, 0x3 ;  /* 0x000000292d2e7291 */ /* 0x000fe2000f8e18ff */
[----:B------:R-:W-:Y:S02]  /*34b0*/  PRMT R3, RZ, 0x654, R3 ;  /* 0x00000654ff037816 */ /* 0x000fe40000000003 */
[----:B-1----:R-:W1:Y:S01]  /*34c0*/  LDS.128 R4, [R4+0x100] ;  /* 0x0001000004047984 */ /* 0x002e620000000c00 */
[----:B------:R-:W-:Y:S02]  /*34d0*/  @P0 SHF.L.U32 R2, R8, 0x1f, RZ ;  /* 0x0000001f08020819 */ /* 0x000fe400000006ff */
[----:B------:R-:W-:Y:S01]  /*34e0*/  SHF.L.U32 R0, R11, 0x1f, RZ ;  /* 0x0000001f0b007819 */ /* 0x000fe200000006ff */
[----:B------:R-:W-:Y:S01]  /*34f0*/  @!PT LDS RZ, [RZ] ;  /* 0x00000000fffff984 */ /* 0x000fe20000000800 */
[----:B------:R-:W-:Y:S01]  /*3500*/  @!PT LDS RZ, [RZ] ;  /* 0x00000000fffff984 */ /* 0x000fe20000000800 */
[----:B------:R-:W-:Y:S01]  /*3510*/  @!PT LDS RZ, [RZ] ;  /* 0x00000000fffff984 */ /* 0x000fe20000000800 */
[----:B------:R-:W-:Y:S01]  /*3520*/  @!PT LDS RZ, [RZ] ;  /* 0x00000000fffff984 */ /* 0x000fe20000000800 */
[----:B------:R2:W-:Y:S06]  /*3530*/  MEMBAR.ALL.CTA ;  /* 0x0000000000007992 */ /* 0x0005ec0000008000 */
[----:B--2---:R-:W2:Y:S02]  /*3540*/  FENCE.VIEW.ASYNC.S ;  /* 0x00000000000073c6 */ /* 0x004ea40000000000 */
[----:B--2---:R2:W-:Y:S01]  /*3550*/  SYNCS.ARRIVE.TRANS64.RED.A1T0 RZ, [R3+URZ], RZ ;  /* 0x000000ff03ff79a7 */ /* 0x0045e200081004ff */
[----:B------:R2:W3:Y:S01]  /*3560*/  @P0 SYNCS.PHASECHK.TRANS64.TRYWAIT P2, [UR4], R2 ;  /* 0x00000002ff0005a7 */ /* 0x0004e20008041104 */
[----:B------:R-:W-:Y:S01]  /*3570*/  ULEA.HI UR4, UR45, UR45, URZ, 0x1 ;  /* 0x0000002d2d047291 */ /* 0x000fe2000f8f08ff */
[----:B-1----:R-:W-:-:S03]  /*3580*/  LOP3.LUT P1, RZ, R6, 0x1, RZ, 0xc0, !PT ;  /* 0x0000000106ff7812 */ /* 0x002fc6000782c0ff */
[----:B------:R-:W-:Y:S02]  /*3590*/  USHF.L.U32 UR5, UR4, 0x7, URZ ;  /* 0x0000000704057899 */ /* 0x000fe400080006ff */
[----:B------:R-:W-:Y:S02]  /*35a0*/  ULOP3.LUT UR36, UR4, 0xffe, URZ, 0xc0, !UPT ;  /* 0x00000ffe04247892 */ /* 0x000fe4000f8ec0ff */
[----:B------:R-:W-:Y:S02]  /*35b0*/  ULOP3.LUT UR4, UR5, 0xffffff00, URZ, 0xc0, !UPT ;  /* 0xffffff0005047892 */ /* 0x000fe4000f8ec0ff */
[----:B------:R-:W-:Y:S02]  /*35c0*/  UIADD3 UR36, UPT, UPT, -UR36, UR45, URZ ;  /* 0x0000002d24247290 */ /* 0x000fe4000fffe1ff */
[----:B------:R-:W-:Y:S01]  /*35d0*/  UIADD3 UR4, UPT, UPT, UR65, UR4, URZ ;  /* 0x0000000441047290 */ /* 0x000fe2000fffe0ff */
[----:B------:R-:W1:Y:S03]  /*35e0*/  SYNCS.PHASECHK.TRANS64.TRYWAIT P0, [UR46+0xb0], R0 ;  /* 0x0000b000ff0075a7 */ /* 0x000e66000800112e */
[----:B------:R-:W-:Y:S01]  /*35f0*/  ULEA UR36, UR36, UR4, 0x14 ;  /* 0x0000000424247291 */ /* 0x000fe2000f8ea0ff */
[----:B-123--:R-:W-:Y:S11]  /*3600*/  @!P0 BRA `(.L_x_59) ;  /* 0x0000008400ac8947 */ /* 0x00eff60003800000 */
.L_x_185:
[----:B------:R-:W-:Y:S01]  /*3610*/  IADD3 R10, PT, PT, R10, 0x1, RZ ;  /* 0x000000010a0a7810 */ /* 0x000fe20007ffe0ff */
[----:B------:R-:W-:Y:S06]  /*3620*/  BRA.U !UP4, `(.L_x_60) ;  /* 0x000000050c107547 */ /* 0x000fec000b800000 */
[----:B------:R-:W-:Y:S01]  /*3630*/  UPLOP3.LUT UP2, UPT, UPT, UPT, UPT, 0x40, 0x4 ;  /* 0x000000000004789c */ /* 0x000fe20003f4e870 */
[----:B------:R-:W-:Y:S01]  /*3640*/  UMOV UR38, UR64 ;  /* 0x0000004000267c82 */ /* 0x000fe20008000000 */
[----:B------:R-:W-:Y:S01]  /*3650*/  UMOV UR37, UR47 ;  /* 0x0000002f00257c82 */ /* 0x000fe20008000000 */
[----:B------:R-:W-:-:S08]  /*3660*/  UMOV UR5, UR39 ;  /* 0x0000002700057c82 */ /* 0x000fd00008000000 */
.L_x_63:
[----:B------:R-:W-:Y:S02]  /*3670*/  UIADD3 UR38, UPT, UPT, UR38, 0x1, URZ ;  /* 0x0000000126267890 */ /* 0x000fe4000fffe0ff */
[----:B------:R-:W-:Y:S02]  /*3680*/  ULEA UR7, UR5, UR41, 0x3 ;  /* 0x0000002905077291 */ /* 0x000fe4000f8e18ff */
[----:B------:R-:W-:Y:S01]  /*3690*/  UISETP.NE.AND UP3, UPT, UR38, URZ, UPT ;  /* 0x000000ff2600728c */ /* 0x000fe2000bf65270 */
[----:B--23--:R-:W-:Y:S10]  /*36a0*/  @P2 BRA `(.L_x_61) ;  /* 0x00000000000c2947 */ /* 0x00cff40003800000 */
[----:B-1----:R-:W-:Y:S04]  /*36b0*/  SHF.L.U32 R3, R8, 0x1f, RZ ;  /* 0x0000001f08037819 */ /* 0x002fe800000006ff */
[----:B------:R-:W1:Y:S02]  /*36c0*/  SYNCS.PHASECHK.TRANS64.TRYWAIT P0, [UR7], R3 ;  /* 0x00000003ff0075a7 */ /* 0x000e640008001107 */
[----:B-1----:R-:W-:Y:S05]  /*36d0*/  @!P0 BRA `(.L_x_62) ;  /* 0x0000008400908947 */ /* 0x002fea0003800000 */
.L_x_61:
[----:B------:R-:W-:Y:S01]  /*36e0*/  UISETP.NE.AND UP0, UPT, UR37, 0x1, UPT ;  /* 0x000000012500788c */ /* 0x000fe2000bf05270 */
[----:B------:R-:W-:Y:S01]  /*36f0*/  PLOP3.LUT P2, PT, PT, PT, PT, 0x80, 0x8 ;  /* 0x000000000008781c */ /* 0x000fe20003f4f070 */
[----:B------:R-:W-:Y:S02]  /*3700*/  UIADD3 UR4, UPT, UPT, UR5, 0x1, URZ ;  /* 0x0000000105047890 */ /* 0x000fe4000fffe0ff */
[----:B------:R-:W-:Y:S02]  /*3710*/  UIADD3 UR40, UPT, UPT, UR7, 0x10, URZ ;  /* 0x0000001007287890 */ /* 0x000fe4000fffe0ff */
[----:B------:R-:W-:Y:S01]  /*3720*/  UISETP.NE.AND UP1, UPT, UR4, 0x2, UPT ;  /* 0x000000020400788c */ /* 0x000fe2000bf25270 */
[----:B------:R-:W-:Y:S01]  /*3730*/  PLOP3.LUT P0, PT, PT, PT, UP0, 0x80, 0x8 ;  /* 0x000000000008781c */ /* 0x000fe20003f0f008 */
[----:B------:R-:W-:Y:S02]  /*3740*/  UIADD3 UR37, UPT, UPT, UR37, -0x1, URZ ;  /* 0xffffffff25257890 */ /* 0x000fe4000fffe0ff */
[----:B------:R-:W-:Y:S02]  /*3750*/  USEL UR6, URZ, 0x1, UP1 ;  /* 0x00000001ff067887 */ /* 0x000fe40008800000 */
[----:B------:R-:W-:Y:S01]  /*3760*/  USEL UR39, UR4, URZ, UP1 ;  /* 0x000000ff04277287 */ /* 0x000fe20008800000 */
[----:B------:R-:W-:Y:S01]  /*3770*/  UMOV UR7, 0x40004040 ;  /* 0x4000404000077882 */ /* 0x000fe20000000000 */
[----:B------:R-:W-:Y:S02]  /*3780*/  UMOV UR35, 0x40004040 ;  /* 0x4000404000237882 */ /* 0x000fe40000000000 */
[----:B------:R-:W-:Y:S01]  /*3790*/  @UP0 ULEA UR4, UR39, UR41, 0x3 ;  /* 0x0000002927040291 */ /* 0x000fe2000f8e18ff */
[----:B------:R-:W-:Y:S01]  /*37a0*/  LOP3.LUT R8, R8, UR6, RZ, 0x3c, !PT ;  /* 0x0000000608087c12 */ /* 0x000fe2000f8e3cff */
[----:B------:R-:W-:Y:S01]  /*37b0*/  ULEA UR6, UR5, UR44, 0xc ;  /* 0x0000002c05067291 */ /* 0x000fe2000f8e60ff */
[----:B------:R-:W-:Y:S02]  /*37c0*/  UMOV UR33, 0x40004040 ;  /* 0x4000404000217882 */ /* 0x000fe40000000000 */
[----:B-1----:R-:W-:Y:S01]  /*37d0*/  @P0 SHF.L.U32 R0, R8, 0x1f, RZ ;  /* 0x0000001f08000819 */ /* 0x002fe200000006ff */
[----:B------:R-:W-:Y:S02]  /*37e0*/  UIADD3 UR34, UPT, UPT, UR6, 0x2, URZ ;  /* 0x0000000206227890 */ /* 0x000fe4000fffe0ff */
[----:B------:R-:W-:Y:S01]  /*37f0*/  UIADD3 UR30, UPT, UPT, UR6, 0x4, URZ ;  /* 0x00000004061e7890 */ /* 0x000fe2000fffe0ff */
[----:B------:R2:W3:Y:S01]  /*3800*/  @P0 SYNCS.PHASECHK.TRANS64.TRYWAIT P2, [UR4], R0 ;  /* 0x00000000ff0005a7 */ /* 0x0004e20008041104 */
[----:B------:R-:W-:Y:S02]  /*3810*/  ULEA UR4, UR5, UR43, 0xa ;  /* 0x0000002b05047291 */ /* 0x000fe4000f8e50ff */
[----:B------:R-:W-:Y:S02]  /*3820*/  UIADD3 UR26, UPT, UPT, UR6, 0x6, URZ ;  /* 0x00000006061a7890 */ /* 0x000fe4000fffe0ff */
        /* <DEDUP_REMOVED lines=10> */
[----:B------:R-:W-:Y:S01]  /*38d0*/  UIADD3 UR8, UPT, UPT, UR4, 0x206, URZ ;  /* 0x0000020604087890 */ /* 0x000fe2000fffe0ff */
[----:B------:R-:W-:Y:S01]  /*38e0*/  UMOV UR5, 0x40004040 ;  /* 0x4000404000057882 */ /* 0x000fe20000000000 */
[----:B------:R-:W-:Y:S01]  /*38f0*/  UMOV UR31, 0x40004040 ;  /* 0x40004040001f7882 */ /* 0x000fe20000000000 */
[----:B------:R1:W-:Y:S01]  /*3900*/  UTCHMMA gdesc[UR4], gdesc[UR6], tmem[UR36], tmem[UR62], idesc[UR63], UP2 ;  /* 0x00ff3e06040075ea */ /* 0x0003e20009000024 */
[----:B------:R-:W-:Y:S01]  /*3910*/  UPLOP3.LUT UP2, UPT, UPT, UPT, UPT, 0x80, 0x8 ;  /* 0x000000000008789c */ /* 0x000fe20003f4f070 */
[----:B------:R2:W-:Y:S01]  /*3920*/  UTCHMMA gdesc[UR32], gdesc[UR34], tmem[UR36], tmem[UR60], idesc[UR61], UPT ;  /* 0x00ff3c22200075ea */ /* 0x0005e2000b800024 */
[----:B------:R-:W-:Y:S01]  /*3930*/  UMOV UR29, 0x40004040 ;  /* 0x40004040001d7882 */ /* 0x000fe20000000000 */
[----:B------:R-:W-:Y:S01]  /*3940*/  UMOV UR27, 0x40004040 ;  /* 0x40004040001b7882 */ /* 0x000fe20000000000 */
        /* <DEDUP_REMOVED lines=12> */
[----:B------:R-:W-:Y:S01]  /*3a10*/  UMOV UR9, 0x40004040 ;  /* 0x4000404000097882 */ /* 0x000fe20000000000 */
[----:B------:R2:W-:Y:S01]  /*3a20*/  UTCHMMA gdesc[UR12], gdesc[UR14], tmem[UR36], tmem[UR50], idesc[UR51], UPT ;  /* 0x00ff320e0c0075ea */ /* 0x0005e2000b800024 */
[----:B------:R2:W-:Y:S01]  /*3a30*/  UTCHMMA gdesc[UR8], gdesc[UR10], tmem[UR36], tmem[UR48], idesc[UR49], UPT ;  /* 0x00ff300a080075ea */ /* 0x0005e2000b800024 */
[----:B------:R2:W-:Y:S01]  /*3a40*/  UTCBAR.MULTICAST [UR40], URZ, UR42 ;  /* 0x000000ff280073e9 */ /* 0x0005e2000800082a */
[----:B-1----:R-:W-:Y:S01]  /*3a50*/  UMOV UR5, UR39 ;  /* 0x0000002700057c82 */ /* 0x002fe20008000000 */
[----:B------:R-:W-:Y:S05]  /*3a60*/  BRA.U UP3, `(.L_x_63) ;  /* 0xfffffffd03007547 */ /* 0x000fea000b83ffff */
.L_x_60:
[----:B------:R-:W-:Y:S01]  /*3a70*/  UIADD3 UR4, UPT, UPT, UR45, 0x1, URZ ;  /* 0x000000012d047890 */ /* 0x000fe2000fffe0ff */
[C---:B------:R-:W-:Y:S01]  /*3a80*/  ISETP.NE.AND P0, PT, R10.reuse, 0x2, PT ;  /* 0x000000020a00780c */ /* 0x040fe20003f05270 */
[----:B------:R-:W-:Y:S02]  /*3a90*/  UIADD3 UR5, UPT, UPT, UR46, 0x90, URZ ;  /* 0x000000902e057890 */ /* 0x000fe4000fffe0ff */
[----:B------:R-:W-:Y:S01]  /*3aa0*/  UISETP.NE.AND UP0, UPT, UR4, 0x4, UPT ;  /* 0x000000040400788c */ /* 0x000fe2000bf05270 */
[----:B-12---:R-:W-:Y:S02]  /*3ab0*/  SEL R0, RZ, 0x1, P0 ;  /* 0x00000001ff007807 */ /* 0x006fe40000000000 */
[----:B------:R-:W-:Y:S01]  /*3ac0*/  SEL R10, R10, RZ, P0 ;  /* 0x000000ff0a0a7207 */ /* 0x000fe20000000000 */
[----:B------:R-:W-:Y:S01]  /*3ad0*/  USEL UR6, URZ, 0x1, UP0 ;  /* 0x00000001ff067887 */ /* 0x000fe20008000000 */
[----:B------:R-:W-:Y:S01]  /*3ae0*/  LOP3.LUT R9, R9, R0, RZ, 0x3c, !PT ;  /* 0x0000000009097212 */ /* 0x000fe200078e3cff */
[----:B------:R-:W-:Y:S01]  /*3af0*/  USEL UR45, UR4, URZ, UP0 ;  /* 0x000000ff042d7287 */ /* 0x000fe20008000000 */
[----:B------:R1:W-:Y:S03]  /*3b00*/  UTCBAR [UR5], URZ ;  /* 0x000000ff050073e9 */ /* 0x0003e600080000ff */
[----:B------:R-:W-:Y:S01]  /*3b10*/  LOP3.LUT R11, R11, UR6, RZ, 0x3c, !PT ;  /* 0x000000060b0b7c12 */ /* 0x000fe2000f8e3cff */
[----:B------:R-:W-:Y:S07]  /*3b20*/  @P1 BRA `(.L_x_64) ;  /* 0xfffffff800381947 */ /* 0x000fee000383ffff */
[----:B------:R-:W2:Y:S01]  /*3b30*/  S2UR UR8, SR_CgaCtaId ;  /* 0x00000000000879c3 */ /* 0x000ea20000008800 */
[----:B------:R-:W-:Y:S01]  /*3b40*/  ELECT P0, URZ, PT ;  /* 0x0000000000ff782f */ /* 0x000fe20003800000 */
[----:B------:R-:W-:Y:S01]  /*3b50*/  IMAD.MOV.U32 R0, RZ, RZ, 0x1 ;  /* 0x00000001ff007424 */ /* 0x000fe200078e00ff */
[----:B------:R-:W-:Y:S01]  /*3b60*/  UIADD3 UR41, UPT, UPT, UR41, 0xb0, URZ ;  /* 0x000000b029297890 */ /* 0x000fe2000fffe0ff */
[----:B------:R-:W-:Y:S01]  /*3b70*/  SHF.L.U32 R3, R11, 0x1f, RZ ;  /* 0x0000001f0b037819 */ /* 0x000fe200000006ff */
[----:B------:R-:W-:-:S03]  /*3b80*/  UMOV UR4, 0x40 ;  /* 0x0000004000047882 */ /* 0x000fc60000000000 */
[----:B------:R-:W-:Y:S01]  /*3b90*/  UVIRTCOUNT.DEALLOC.SMPOOL 0x80 ;  /* 0x000000800000784c */ /* 0x000fe20000000000 */
[----:B--2---:R-:W-:Y:S02]  /*3ba0*/  ULEA UR8, UR8, UR4, 0x18 ;  /* 0x0000000408087291 */ /* 0x004fe4000f8ec0ff */
[----:B------:R-:W-:-:S07]  /*3bb0*/  ULEA UR4, UR45, UR41, 0x3 ;  /* 0x000000292d047291 */ /* 0x000fce000f8e18ff */
[----:B------:R2:W-:Y:S02]  /*3bc0*/  @P0 STS.U8 [UR8+0x1c], R0 ;  /* 0x00001c00ff000988 */ /* 0x0005e40008000008 */
[----:B------:R-:W4:Y:S02]  /*3bd0*/  SYNCS.PHASECHK.TRANS64.TRYWAIT P0, [UR4], R3 ;  /* 0x00000003ff0075a7 */ /* 0x000f240008001104 */
[----:B--2-4-:R-:W-:Y:S05]  /*3be0*/  @!P0 BRA `(.L_x_65) ;  /* 0x0000008000648947 */ /* 0x014fea0003800000 */
.L_x_188:
[----:B------:R-:W-:-:S04]  /*3bf0*/  UIADD3 UR4, UPT, UPT, UR45, 0x1, URZ ;  /* 0x000000012d047890 */ /* 0x000fc8000fffe0ff */
[----:B------:R-:W-:-:S04]  /*3c00*/  UISETP.NE.AND UP0, UPT, UR4, 0x4, UPT ;  /* 0x000000040400788c */ /* 0x000fc8000bf05270 */
[----:B------:R-:W-:Y:S02]  /*3c10*/  USEL UR6, URZ, 0x1, UP0 ;  /* 0x00000001ff067887 */ /* 0x000fe40008000000 */
[----:B------:R-:W-:-:S04]  /*3c20*/  USEL UR4, UR4, URZ, UP0 ;  /* 0x000000ff04047287 */ /* 0x000fc80008000000 */
[----:B-1----:R-:W-:Y:S01]  /*3c30*/  ULEA UR5, UR4, UR41, 0x3 ;  /* 0x0000002904057291 */ /* 0x002fe2000f8e18ff */
[----:B------:R-:W-:-:S04]  /*3c40*/  LOP3.LUT R2, R11, UR6, RZ, 0x3c, !PT ;  /* 0x000000060b027c12 */ /* 0x000fc8000f8e3cff */
[----:B--2---:R-:W-:-:S04]  /*3c50*/  SHF.L.U32 R3, R2, 0x1f, RZ ;  /* 0x0000001f02037819 */ /* 0x004fc800000006ff */
[----:B------:R-:W1:Y:S02]  /*3c60*/  SYNCS.PHASECHK.TRANS64.TRYWAIT P0, [UR5], R3 ;  /* 0x00000003ff0075a7 */ /* 0x000e640008001105 */
[----:B-1----:R-:W-:Y:S05]  /*3c70*/  @!P0 BRA `(.L_x_66) ;  /* 0x0000008000588947 */ /* 0x002fea0003800000 */
.L_x_190:
[----:B------:R-:W-:-:S04]  /*3c80*/  UIADD3 UR4, UPT, UPT, UR4, 0x1, URZ ;  /* 0x0000000104047890 */ /* 0x000fc8000fffe0ff */
[----:B------:R-:W-:-:S04]  /*3c90*/  UISETP.NE.AND UP0, UPT, UR4, 0x4, UPT ;  /* 0x000000040400788c */ /* 0x000fc8000bf05270 */
[----:B------:R-:W-:Y:S02]  /*3ca0*/  USEL UR6, URZ, 0x1, UP0 ;  /* 0x00000001ff067887 */ /* 0x000fe40008000000 */
[----:B------:R-:W-:-:S04]  /*3cb0*/  USEL UR4, UR4, URZ, UP0 ;  /* 0x000000ff04047287 */ /* 0x000fc80008000000 */
[----:B------:R-:W-:Y:S01]  /*3cc0*/  ULEA UR5, UR4, UR41, 0x3 ;  /* 0x0000002904057291 */ /* 0x000fe2000f8e18ff */
[----:B------:R-:W-:-:S04]  /*3cd0*/  LOP3.LUT R2, R2, UR6, RZ, 0x3c, !PT ;  /* 0x0000000602027c12 */ /* 0x000fc8000f8e3cff */
[----:B-1----:R-:W-:-:S04]  /*3ce0*/  SHF.L.U32 R3, R2, 0x1f, RZ ;  /* 0x0000001f02037819 */ /* 0x002fc800000006ff */
[----:B------:R-:W1:Y:S02]  /*3cf0*/  SYNCS.PHASECHK.TRANS64.TRYWAIT P0, [UR5], R3 ;  /* 0x00000003ff0075a7 */ /* 0x000e640008001105 */
[----:B-1----:R-:W-:Y:S05]  /*3d00*/  @!P0 BRA `(.L_x_67) ;  /* 0x00000080004c8947 */ /* 0x002fea0003800000 */
.L_x_192:
[----:B------:R-:W-:-:S04]  /*3d10*/  UIADD3 UR4, UPT, UPT, UR4, 0x1, URZ ;  /* 0x0000000104047890 */ /* 0x000fc8000fffe0ff */
[----:B------:R-:W-:-:S04]  /*3d20*/  UISETP.NE.AND UP0, UPT, UR4, 0x4, UPT ;  /* 0x000000040400788c */ /* 0x000fc8000bf05270 */
[----:B------:R-:W-:Y:S02]  /*3d30*/  USEL UR5, URZ, 0x1, UP0 ;  /* 0x00000001ff057887 */ /* 0x000fe40008000000 */
[----:B------:R-:W-:-:S04]  /*3d40*/  USEL UR4, UR4, URZ, UP0 ;  /* 0x000000ff04047287 */ /* 0x000fc80008000000 */
[----:B------:R-:W-:Y:S01]  /*3d50*/  ULEA UR4, UR4, UR41, 0x3 ;  /* 0x0000002904047291 */ /* 0x000fe2000f8e18ff */
[----:B-1----:R-:W-:-:S04]  /*3d60*/  LOP3.LUT R3, R2, UR5, RZ, 0x3c, !PT ;  /* 0x0000000502037c12 */ /* 0x002fc8000f8e3cff */
[----:B------:R-:W-:-:S04]  /*3d70*/  SHF.L.U32 R3, R3, 0x1f, RZ ;  /* 0x0000001f03037819 */ /* 0x000fc800000006ff */
[----:B------:R-:W1:Y:S02]  /*3d80*/  SYNCS.PHASECHK.TRANS64.TRYWAIT P0, [UR4], R3 ;  /* 0x00000003ff0075a7 */ /* 0x000e640008001104 */
[----:B-1----:R-:W-:Y:S05]  /*3d90*/  @!P0 BRA `(.L_x_68) ;  /* 0x0000008000408947 */ /* 0x002fea0003800000 */
.L_x_194:
[----:B------:R-:W-:Y:S01]  /*3da0*/  NOP ;  /* 0x0000000000007918 */ /* 0x000fe20000000000 */
[----:B-1----:R-:W1:Y:S01]  /*3db0*/  LDS R0, [UR8+0x14] ;  /* 0x00001408ff007984 */ /* 0x002e620008000800 */
[----:B------:R-:W-:Y:S01]  /*3dc0*/  ULOP3.LUT UR4, UR65, 0xffff, URZ, 0xc0, !UPT ;  /* 0x0000ffff41047892 */ /* 0x000fe2000f8ec0ff */
[----:B------:R-:W-:Y:S01]  /*3dd0*/  UMOV UR5, 0xffff ;  /* 0x0000ffff00057882 */ /* 0x000fe20000000000 */
[----:B------:R-:W-:Y:S02]  /*3de0*/  UMOV UR6, 0x1 ;  /* 0x0000000100067882 */ /* 0x000fe40000000000 */
[----:B------:R-:W-:-:S04]  /*3df0*/  USHF.R.U32.HI UR4, URZ, 0x5, UR4 ;  /* 0x00000005ff047899 */ /* 0x000fc80008011604 */
[----:B------:R-:W-:Y:S02]  /*3e00*/  USHF.L.U32 UR5, UR5, UR4, URZ ;  /* 0x0000000405057299 */ /* 0x000fe400080006ff */
[----:B------:R-:W-:-:S04]  /*3e10*/  USHF.L.U32 UR4, UR6, UR4, URZ ;  /* 0x0000000406047299 */ /* 0x000fc800080006ff */
[----:B-1----:R-:W-:-:S04]  /*3e20*/  LOP3.LUT R0, R0, UR5, RZ, 0xc0, !PT ;  /* 0x0000000500007c12 */ /* 0x002fc8000f8ec0ff */
[----:B------:R-:W-:-:S13]  /*3e30*/  ISETP.NE.AND P0, PT, R0, UR5, PT ;  /* 0x0000000500007c0c */ /* 0x000fda000bf05270 */
[----:B------:R-:W-:Y:S05]  /*3e40*/  @P0 BRA `(.L_x_69) ;  /* 0x0000000000580947 */ /* 0x000fea0003800000 */
[----:B------:R-:W1:Y:S02]  /*3e50*/  LDS R0, [UR8+0x18] ;  /* 0x00001808ff007984 */ /* 0x000e640008000800 */
[----:B-1----:R-:W-:-:S04]  /*3e60*/  LOP3.LUT R0, R0, UR4, RZ, 0xc0, !PT ;  /* 0x0000000400007c12 */ /* 0x002fc8000f8ec0ff */
[----:B------:R-:W-:-:S13]  /*3e70*/  ISETP.NE.AND P0, PT, R0, UR4, PT ;  /* 0x0000000400007c0c */ /* 0x000fda000bf05270 */
[----:B------:R-:W-:Y:S05]  /*3e80*/  @P0 BRA `(.L_x_70) ;  /* 0x00000000003c0947 */ /* 0x000fea0003800000 */
[----:B------:R-:W1:Y:S01]  /*3e90*/  S2R R2, SR_LANEID ;  /* 0x0000000000027919 */ /* 0x000e620000000000 */
[----:B------:R-:W-:Y:S01]  /*3ea0*/  ULOP3.LUT UR5, URZ, UR5, URZ, 0x33, !UPT ;  /* 0x00000005ff057292 */ /* 0x000fe2000f8e33ff */
[----:B------:R-:W-:Y:S01]  /*3eb0*/  LOP3.LUT R4, RZ, UR4, RZ, 0x33, !PT ;  /* 0x00000004ff047c12 */ /* 0x000fe2000f8e33ff */
[----:B------:R-:W-:Y:S02]  /*3ec0*/  VOTEU.ANY UR4, UPT, PT ;  /* 0x0000000000047886 */ /* 0x000fe400038e0100 */
[----:B------:R-:W-:Y:S01]  /*3ed0*/  UFLO.U32 UR4, UR4 ;  /* 0x00000004000472bd */ /* 0x000fe200080e0000 */
[----:B------:R-:W2:Y:S01]  /*3ee0*/  REDUX UR6, R4 ;  /* 0x00000000040673c4 */ /* 0x000ea20000000000 */
[----:B------:R-:W-:-:S06]  /*3ef0*/  IMAD.U32 R0, RZ, RZ, UR5 ;  /* 0x00000005ff007e24 */ /* 0x000fcc000f8e00ff */
[----:B------:R4:W-:Y:S01]  /*3f00*/  UTCATOMSWS.AND URZ, UR5 ;  /* 0x0000000500ff79e3 */ /* 0x0009e20008000000 */
[----:B------:R-:W3:Y:S01]  /*3f10*/  REDUX UR7, R0 ;  /* 0x00000000000773c4 */ /* 0x000ee20000000000 */
[----:B-1----:R-:W-:Y:S01]  /*3f20*/  ISETP.EQ.U32.AND P0, PT, R2, UR4, PT ;  /* 0x0000000402007c0c */ /* 0x002fe2000bf02070 */
[----:B--2---:R-:W-:Y:S01]  /*3f30*/  IMAD.U32 R2, RZ, RZ, UR6 ;  /* 0x00000006ff027e24 */ /* 0x004fe2000f8e00ff */
[----:B---3--:R-:W-:-:S11]  /*3f40*/  MOV R3, UR7 ;  /* 0x0000000700037c02 */ /* 0x008fd60008000f00 */
[----:B------:R4:W-:Y:S04]  /*3f50*/  @P0 ATOMS.AND RZ, [UR8+0x14], R3 ;  /* 0x00001403ffff098c */ /* 0x0009e8000a800008 */
[----:B------:R4:W-:Y:S01]  /*3f60*/  @P0 ATOMS.AND RZ, [UR8+0x18], R2 ;  /* 0x00001802ffff098c */ /* 0x0009e2000a800008 */
[----:B------:R-:W-:Y:S05]  /*3f70*/  BRA `(.L_x_71) ;  /* 0x0000000000147947 */ /* 0x000fea0003800000 */
.L_x_70:
[----:B------:R-:W-:Y:S02]  /*3f80*/  MOV R2, 0x3fa0 ;  /* 0x00003fa000027802 */ /* 0x000fe40000000f00 */
[----:B---3-5:R-:W-:Y:S05]  /*3f90*/  CALL.REL.NOINC `($__internal_0_$__cuda_sm10x_tcgen05_guardrail_trap_col_being_dealloced_not_returned_by_alloc) ;  /* 0x0000008400d87944 */ /* 0x028fea0003c00000 */
[----:B------:R-:W-:Y:S05]  /*3fa0*/  BRA `(.L_x_71) ;  /* 0x0000000000087947 */ /* 0x000fea0003800000 */
.L_x_69:
[----:B------:R-:W-:Y:S02]  /*3fb0*/  MOV R2, 0x3fd0 ;  /* 0x00003fd000027802 */ /* 0x000fe40000000f00 */
[----:B---3-5:R-:W-:Y:S05]  /*3fc0*/  CALL.REL.NOINC `($__internal_2_$__cuda_sm10x_tcgen05_guardrail_trap_unallocated_columns_being_dealloced) ;  /* 0x0000008400e47944 */ /* 0x028fea0003c00000 */
.L_x_71:
[----:B------:R-:W-:Y:S01]  /*3fd0*/  NOP ;  /* 0x0000000000007918 */ /* 0x000fe20000000000 */
[----:B----4-:R-:W-:Y:S05]  /*3fe0*/  EXIT ;  /* 0x000000000000794d */ /* 0x010fea0003800000 */
.L_x_53:
[----:B------:R-:W-:-:S09]  /*3ff0*/  UISETP.NE.OR UP0, UPT, UR18, 0x3, !UP3 ;  /* 0x000000031200788c */ /* 0x000fd2000df05670 */
[----:B------:R-:W-:Y:S05]  /*4000*/  BRA.U UP0, `(.L_x_72) ;  /* 0x0000001900007547 */ /* 0x000fea000b800000 */
[----:B------:R-:W2:Y:S01]  /*4010*/  LDCU.64 UR4, c[0x0][0x888] ;  /* 0x00011100ff0477ac */ /* 0x000ea20008000a00 */
[----:B------:R-:W3:Y:S01]  /*4020*/  LDC.64 R12, c[0x0][0x348] ;  /* 0x0000d200ff0c7b82 */ /* 0x000ee20000000a00 */
[----:B------:R-:W-:Y:S01]  /*4030*/  HFMA2 R10, -RZ, RZ, 0, 0 ;  /* 0x00000000ff0a7431 */ /* 0x000fe200000001ff */
[----:B------:R-:W-:Y:S01]  /*4040*/  MOV R9, RZ ;  /* 0x000000ff00097202 */ /* 0x000fe20000000f00 */
[----:B------:R-:W4:Y:S01]  /*4050*/  LDCU UR38, c[0x0][0x370] ;  /* 0x00006e00ff2677ac */ /* 0x000f220008000800 */
[----:B------:R-:W-:Y:S01]  /*4060*/  HFMA2 R3, -RZ, RZ, 0, 0.0078125 ;  /* 0x00002000ff037431 */ /* 0x000fe200000001ff */
[----:B------:R-:W4:Y:S01]  /*4070*/  LDCU.128 UR48, c[0x0][0xb10] ;  /* 0x00016200ff3077ac */ /* 0x000f220008000c00 */
[----:B------:R-:W1:Y:S01]  /*4080*/  LDCU UR37, c[0x0][0x374] ;  /* 0x00006e80ff2577ac */ /* 0x000e620008000800 */
[----:B------:R-:W1:Y:S01]  /*4090*/  LDCU.64 UR30, c[0x0][0x890] ;  /* 0x00011200ff1e77ac */ /* 0x000e620008000a00 */
[----:B--2---:R-:W-:Y:S01]  /*40a0*/  UISETP.NE.U32.AND UP0, UPT, UR4, URZ, UPT ;  /* 0x000000ff0400728c */ /* 0x004fe2000bf05070 */
[----:B------:R-:W2:Y:S01]  /*40b0*/  LDCU UR15, c[0x0][0xb0c] ;  /* 0x00016180ff0f77ac */ /* 0x000ea20008000800 */
[----:B------:R-:W3:Y:S01]  /*40c0*/  LDCU UR53, c[0x0][0xb20] ;  /* 0x00016400ff3577ac */ /* 0x000ee20008000800 */
[----:B------:R-:W3:Y:S01]  /*40d0*/  LDCU UR4, c[0x0][0xb30] ;  /* 0x00016600ff0477ac */ /* 0x000ee20008000800 */
[----:B----4-:R-:W-:-:S02]  /*40e0*/  UIMAD.WIDE.U32 UR6, UR38, UR48, URZ ;  /* 0x00000030260672a5 */ /* 0x010fc4000f8e00ff */
[----:B-1----:R-:W-:Y:S02]  /*40f0*/  UIMAD.WIDE.U32 UR8, UR37, UR51, URZ ;  /* 0x00000033250872a5 */ /* 0x002fe4000f8e00ff */
[----:B------:R-:W-:Y:S01]  /*4100*/  UISETP.NE.AND.EX UP6, UPT, UR5, URZ, UPT, UP0 ;  /* 0x000000ff0500728c */ /* 0x000fe2000bfc5300 */
[----:B------:R-:W-:Y:S01]  /*4110*/  UMOV UR21, 0x400 ;  /* 0x0000040000157882 */ /* 0x000fe20000000000 */
[----:B------:R-:W-:Y:S02]  /*4120*/  UISETP.NE.AND UP0, UPT, UR45, 0x1, UPT ;  /* 0x000000012d00788c */ /* 0x000fe4000bf05270 */
[----:B------:R-:W-:Y:S02]  /*4130*/  UISETP.NE.U32.AND UP0, UPT, UR30, URZ, UPT ;  /* 0x000000ff1e00728c */ /* 0x000fe4000bf05070 */
[----:B------:R-:W-:Y:S02]  /*4140*/  ULEA UR21, UR52, UR21, 0x18 ;  /* 0x0000001534157291 */ /* 0x000fe4000f8ec0ff */
[----:B------:R-:W-:Y:S01]  /*4150*/  USEL UR39, URZ, 0x1, UP5 ;  /* 0x00000001ff277887 */ /* 0x000fe2000a800000 */
[----:B------:R-:W-:Y:S01]  /*4160*/  UMOV UR6, UR7 ;  /* 0x0000000700067c82 */ /* 0x000fe20008000000 */
[----:B------:R-:W-:Y:S01]  /*4170*/  UMOV UR46, UR9 ;  /* 0x00000009002e7c82 */ /* 0x000fe20008000000 */
[----:B------:R-:W-:-:S02]  /*4180*/  UISETP.GE.AND UP2, UPT, UR45, 0x1, UPT ;  /* 0x000000012d00788c */ /* 0x000fc4000bf46270 */
[----:B------:R-:W-:Y:S02]  /*4190*/  UISETP.NE.AND.EX UP5, UPT, UR31, URZ, UPT, UP0 ;  /* 0x000000ff1f00728c */ /* 0x000fe4000bfa5300 */
[----:B------:R-:W-:Y:S01]  /*41a0*/  UPLOP3.LUT UP3, UPT, UPT, UPT, UPT, 0x40, 0x4 ;  /* 0x000000000004789c */ /* 0x000fe20003f6e870 */
[----:B------:R-:W1:Y:S01]  /*41b0*/  LDCU.64 UR22, c[0x0][0xb28] ;  /* 0x00016500ff1677ac */ /* 0x000e620008000a00 */
[----:B--2---:R-:W-:Y:S02]  /*41c0*/  UISETP.NE.AND UP2, UPT, UR15, 0x1, UPT ;  /* 0x000000010f00788c */ /* 0x004fe4000bf45270 */
[----:B------:R-:W-:Y:S02]  /*41d0*/  UIADD3 UR41, UPT, UPT, UR21, 0x20, URZ ;  /* 0x0000002015297890 */ /* 0x000fe4000fffe0ff */
[----:B------:R-:W-:Y:S02]  /*41e0*/  UIADD3 UR33, UPT, UPT, UR21, 0x28, URZ ;  /* 0x0000002815217890 */ /* 0x000fe4000fffe0ff */
[----:B------:R-:W-:-:S02]  /*41f0*/  UIADD3 UR25, UPT, UPT, UR21, 0x30, URZ ;  /* 0x0000003015197890 */ /* 0x000fc4000fffe0ff */
[----:B------:R-:W-:Y:S02]  /*4200*/  UIADD3 UR17, UPT, UPT, UR21, 0x38, URZ ;  /* 0x0000003815117890 */ /* 0x000fe4000fffe0ff */
[----:B------:R-:W-:Y:S02]  /*4210*/  USHF.R.U32.HI UR47, URZ, UR49, UR6 ;  /* 0x00000031ff2f7299 */ /* 0x000fe40008011606 */
[----:B---3--:R-:W-:Y:S02]  /*4220*/  USHF.R.U32.HI UR46, URZ, UR53, UR46 ;  /* 0x00000035ff2e7299 */ /* 0x008fe4000801162e */
[----:B------:R-:W-:Y:S02]  /*4230*/  UISETP.NE.AND UP0, UPT, UR50, 0x1, UPT ;  /* 0x000000013200788c */ /* 0x000fe4000bf05270 */
[----:B------:R-:W-:-:S11]  /*4240*/  UISETP.NE.AND UP4, UPT, UR4, 0x1, UPT ;  /* 0x000000010400788c */ /* 0x000fd6000bf85270 */
.L_x_87:
[C---:B------:R-:W-:Y:S02]  /*4250*/  LEA R8, R10.reuse, UR21, 0x3 ;  /* 0x000000150a087c11 */ /* 0x040fe4000f8e18ff */
[----:B------:R-:W-:Y:S02]  /*4260*/  SHF.L.U32 R5, R9, 0x1f, RZ ;  /* 0x0000001f09057819 */ /* 0x000fe400000006ff */
[----:B------:R-:W-:Y:S02]  /*4270*/  LEA R6, R10, UR21, 0x4 ;  /* 0x000000150a067c11 */ /* 0x000fe4000f8e20ff */
[----:B--2---:R-:W2:Y:S02]  /*4280*/  SYNCS.PHASECHK.TRANS64.TRYWAIT P0, [R8+URZ+0x70], R5 ;  /* 0x00007005080075a7 */ /* 0x004ea400080011ff */
[----:B--2---:R-:W-:Y:S05]  /*4290*/  @!P0 BRA `(.L_x_73) ;  /* 0x0000007c00188947 */ /* 0x004fea0003800000 */
.L_x_195:
[----:B--2---:R-:W2:Y:S01]  /*42a0*/  LDS.128 R4, [R6+0x100] ;  /* 0x0001000006047984 */ /* 0x004ea20000000c00 */
[----:B------:R-:W-:Y:S01]  /*42b0*/  UISETP.GE.AND UP0, UPT, UR45, 0x1, UPT ;  /* 0x000000012d00788c */ /* 0x000fe2000bf06270 */
[----:B------:R-:W-:Y:S01]  /*42c0*/  @!PT LDS RZ, [RZ] ;  /* 0x00000000fffff984 */ /* 0x000fe20000000800 */
[----:B------:R-:W-:Y:S01]  /*42d0*/  @!PT LDS RZ, [RZ] ;  /* 0x00000000fffff984 */ /* 0x000fe20000000800 */
[----:B------:R-:W-:Y:S01]  /*42e0*/  @!PT LDS RZ, [RZ] ;  /* 0x00000000fffff984 */ /* 0x000fe20000000800 */
[----:B------:R-:W-:Y:S01]  /*42f0*/  @!PT LDS RZ, [RZ] ;  /* 0x00000000fffff984 */ /* 0x000fe20000000800 */
[----:B------:R3:W-:Y:S06]  /*4300*/  MEMBAR.ALL.CTA ;  /* 0x0000000000007992 */ /* 0x0007ec0000008000 */
[----:B---3--:R-:W3:Y:S01]  /*4310*/  FENCE.VIEW.ASYNC.S ;  /* 0x00000000000073c6 */ /* 0x008ee20000000000 */
[----:B--2---:R-:W-:Y:S11]  /*4320*/  LOP3.LUT P0, RZ, R6, 0x1, RZ, 0xc0, !PT ;  /* 0x0000000106ff7812 */ /* 0x004ff6000780c0ff */
[----:B------:R-:W-:Y:S02]  /*4330*/  @!UPT UIADD3 URZ, UPT, UPT, URZ, URZ, URZ ;  /* 0x000000fffffff290 */ /* 0x000fe4000fffe0ff */
[----:B---3--:R-:W-:Y:S01]  /*4340*/  VOTEU.ANY UP2, P0 ;  /* 0x0000000000ff7886 */ /* 0x008fe20000040100 */
[----:B------:R-:W-:Y:S11]  /*4350*/  PLOP3.LUT P0, PT, PT, PT, UP2, 0x80, 0x8 ;  /* 0x000000000008781c */ /* 0x000ff60003f0f028 */
[----:B------:R-:W-:Y:S02]  /*4360*/  @!UPT UIADD3 URZ, UPT, UPT, URZ, URZ, URZ ;  /* 0x000000fffffff290 */ /* 0x000fe4000fffe0ff */
[----:B------:R-:W-:Y:S02]  /*4370*/  @P0 SHF.R.U32.HI R0, RZ, 0x10, R5 ;  /* 0x00000010ff000819 */ /* 0x000fe40000011605 */
[----:B------:R-:W-:Y:S02]  /*4380*/  @P0 MOV R2, R4 ;  /* 0x0000000400020202 */ /* 0x000fe40000000f00 */
[----:B------:R-:W-:Y:S01]  /*4390*/  @P0 R2UR UR4, R0 ;  /* 0x00000000000402ca */ /* 0x000fe200000e0000 */
[----:B------:R-:W-:Y:S01]  /*43a0*/  VIADD R0, R8, 0x80 ;  /* 0x0000008008007836 */ /* 0x000fe20000000000 */
[----:B------:R-:W-:Y:S02]  /*43b0*/  @P0 LOP3.LUT R4, R5, 0xffff, RZ, 0xc0, !PT ;  /* 0x0000ffff05040812 */ /* 0x000fe400078ec0ff */
[----:B------:R-:W-:Y:S02]  /*43c0*/  @P0 R2UR UR6, R2 ;  /* 0x00000000020602ca */ /* 0x000fe400000e0000 */
[----:B------:R-:W-:Y:S02]  /*43d0*/  PRMT R0, RZ, 0x654, R0 ;  /* 0x00000654ff007816 */ /* 0x000fe40000000000 */
[----:B------:R-:W-:Y:S02]  /*43e0*/  @P0 R2UR UR5, R4 ;  /* 0x00000000040502ca */ /* 0x000fe400000e0000 */
[----:B------:R2:W-:Y:S03]  /*43f0*/  SYNCS.ARRIVE.TRANS64.RED.A1T0 RZ, [R0+URZ], RZ ;  /* 0x000000ff00ff79a7 */ /* 0x0005e600081004ff */
[----:B------:R-:W-:Y:S04]  /*4400*/  @UP2 UMOV UR29, UR4 ;  /* 0x00000004001d2c82 */ /* 0x000fe80008000000 */
[----:B------:R-:W-:Y:S04]  /*4410*/  @UP2 UMOV UR14, UR6 ;  /* 0x00000006000e2c82 */ /* 0x000fe80008000000 */
[----:B------:R-:W-:Y:S01]  /*4420*/  @UP2 UMOV UR13, UR5 ;  /* 0x00000005000d2c82 */ /* 0x000fe20008000000 */
[----:B------:R-:W-:Y:S05]  /*4430*/  BRA.U !UP0, `(.L_x_74) ;  /* 0x0000000108c07547 */ /* 0x000fea000b800000 */
[----:B------:R-:W-:Y:S02]  /*4440*/  UIMAD.WIDE.U32 UR18, UR13, UR51, URZ ;  /* 0x000000330d1272a5 */ /* 0x000fe4000f8e00ff */
[----:B------:R-:W-:Y:S02]  /*4450*/  UP2UR UR16, UPR, URZ, 0x4 ;  /* 0x00000004ff107883 */ /* 0x000fe40008000000 */
[----:B------:R-:W-:Y:S02]  /*4460*/  UISETP.NE.AND UP2, UPT, UR50, 0x1, UPT ;  /* 0x000000013200788c */ /* 0x000fe4000bf45270 */
[----:B------:R-:W-:Y:S02]  /*4470*/  UIMAD.WIDE.U32 UR26, UR14, UR48, URZ ;  /* 0x000000300e1a72a5 */ /* 0x000fe4000f8e00ff */
[----:B------:R-:W-:Y:S02]  /*4480*/  USEL UR4, UR37, UR46, !UP2 ;  /* 0x0000002e25047287 */ /* 0x000fe4000d000000 */
[----:B------:R-:W-:Y:S02]  /*4490*/  UISETP.NE.AND UP0, UPT, UR15, 0x1, UPT ;  /* 0x000000010f00788c */ /* 0x000fe4000bf05270 */
[----:B------:R-:W-:Y:S02]  /*44a0*/  UP2UR UR20, UPR, URZ, 0x2 ;  /* 0x00000002ff147883 */ /* 0x000fe40008000000 */
[----:B------:R-:W-:Y:S02]  /*44b0*/  UISETP.NE.AND UP1, UPT, UR45, 0x1, UPT ;  /* 0x000000012d00788c */ /* 0x000fe4000bf25270 */
[----:B-1----:R-:W-:Y:S02]  /*44c0*/  UIMAD.WIDE.U32 UR8, UR4, UR22, URZ ;  /* 0x00000016040872a5 */ /* 0x002fe4000f8e00ff */
[----:B------:R-:W-:Y:S01]  /*44d0*/  USEL UR7, UR38, UR47, !UP0 ;  /* 0x0000002f26077287 */ /* 0x000fe2000c000000 */
[----:B------:R-:W-:Y:S02]  /*44e0*/  UMOV UR5, UR19 ;  /* 0x0000001300057c82 */ /* 0x000fe40008000000 */
[----:B------:R-:W-:Y:S02]  /*44f0*/  USHF.R.U32.HI UR6, URZ, UR53, UR5 ;  /* 0x00000035ff067299 */ /* 0x000fe40008011605 */
[----:B------:R-:W-:Y:S02]  /*4500*/  UIMAD.WIDE.U32 UR10, UR7, UR22, URZ ;  /* 0x00000016070a72a5 */ /* 0x000fe4000f8e00ff */
[----:B------:R-:W-:Y:S02]  /*4510*/  USEL UR6, UR13, UR6, !UP2 ;  /* 0x000000060d067287 */ /* 0x000fe4000d000000 */
[----:B------:R-:W-:Y:S01]  /*4520*/  UISETP.NE.AND UP2, UPT, UR16, URZ, UPT ;  /* 0x000000ff1000728c */ /* 0x000fe2000bf45270 */
[----:B------:R-:W-:Y:S02]  /*4530*/  UMOV UR5, UR27 ;  /* 0x0000001b00057c82 */ /* 0x000fe40008000000 */
[----:B------:R-:W-:Y:S03]  /*4540*/  USHF.R.U32.HI UR12, URZ, UR49, UR5 ;  /* 0x00000031ff0c7299 */ /* 0x000fe60008011605 */
[----:B------:R-:W-:Y:S02]  /*4550*/  UMOV UR5, UR9 ;  /* 0x0000000900057c82 */ /* 0x000fe40008000000 */
[----:B------:R-:W-:Y:S03]  /*4560*/  @UP1 USHF.R.U32.HI UR4, URZ, UR23, UR5 ;  /* 0x00000017ff041299 */ /* 0x000fe60008011605 */
[----:B------:R-:W-:Y:S01]  /*4570*/  UMOV UR5, UR11 ;  /* 0x0000000b00057c82 */ /* 0x000fe20008000000 */
[----:B------:R-:W-:Y:S02]  /*4580*/  UIMAD UR4, UR45, UR4, URZ ;  /* 0x000000042d0472a4 */ /* 0x000fe4000f8e02ff */
[----:B------:R-:W-:Y:S02]  /*4590*/  @UP1 USHF.R.U32.HI UR7, URZ, UR23, UR5 ;  /* 0x00000017ff071299 */ /* 0x000fe40008011605 */
[----:B------:R-:W-:Y:S02]  /*45a0*/  USEL UR5, UR14, UR12, !UP0 ;  /* 0x0000000c0e057287 */ /* 0x000fe4000c000000 */
[----:B------:R-:W-:Y:S02]  /*45b0*/  UIMAD.WIDE.U32 UR10, UR6, UR22, URZ ;  /* 0x00000016060a72a5 */ /* 0x000fe4000f8e00ff */
[----:B------:R-:W-:Y:S02]  /*45c0*/  UIMAD UR8, UR45, UR7, URZ ;  /* 0x000000072d0872a4 */ /* 0x000fe4000f8e02ff */
[----:B------:R-:W-:Y:S03]  /*45d0*/  UISETP.GE.AND UP0, UPT, UR6, UR4, UPT ;  /* 0x000000040600728c */ /* 0x000fe6000bf06270 */
[----:B------:R-:W-:Y:S01]  /*45e0*/  UMOV UR4, UR11 ;  /* 0x0000000b00047c82 */ /* 0x000fe20008000000 */
[----:B------:R-:W-:Y:S02]  /*45f0*/  UISETP.GE.OR UP0, UPT, UR5, UR8, UP0 ;  /* 0x000000080500728c */ /* 0x000fe40008706670 */
[----:B------:R-:W-:Y:S02]  /*4600*/  USHF.R.U32.HI UR4, URZ, UR23, UR4 ;  /* 0x00000017ff047299 */ /* 0x000fe40008011604 */
[----:B------:R-:W-:Y:S02]  /*4610*/  UIMAD.WIDE.U32 UR8, UR5, UR22, URZ ;  /* 0x00000016050872a5 */ /* 0x000fe4000f8e00ff */
[----:B------:R-:W-:Y:S04]  /*4620*/  USEL UR10, UR6, UR4, !UP1 ;  /* 0x00000004060a7287 */ /* 0x000fe8000c800000 */
[----:B------:R-:W-:Y:S01]  /*4630*/  UIADD3 UR11, UPT, UPT, -UR10, URZ, URZ ;  /* 0x000000ff0a0b7290 */ /* 0x000fe2000fffe1ff */
[----:B------:R-:W-:Y:S02]  /*4640*/  @!UP0 UMOV UR4, UR9 ;  /* 0x0000000900048c82 */ /* 0x000fe40008000000 */
[----:B------:R-:W-:Y:S02]  /*4650*/  @!UP0 USHF.R.U32.HI UR4, URZ, UR23, UR4 ;  /* 0x00000017ff048299 */ /* 0x000fe40008011604 */
[----:B------:R-:W-:Y:S02]  /*4660*/  UIMAD UR8, UR45, UR11, UR6 ;  /* 0x0000000b2d0872a4 */ /* 0x000fe4000f8e0206 */
[----:B------:R-:W-:Y:S02]  /*4670*/  @!UP0 USEL UR4, UR5, UR4, !UP1 ;  /* 0x0000000405048287 */ /* 0x000fe4000c800000 */
[----:B------:R-:W-:Y:S02]  /*4680*/  UISETP.NE.AND UP1, UPT, UR20, URZ, UPT ;  /* 0x000000ff1400728c */ /* 0x000fe4000bf25270 */
[----:B------:R-:W-:Y:S02]  /*4690*/  @!UP0 UIMAD UR7, UR7, UR8, UR4 ;  /* 0x00000008070782a4 */ /* 0x000fe4000f8e0204 */
[----:B------:R-:W-:Y:S02]  /*46a0*/  @!UP0 UIADD3 UR9, UPT, UPT, UR10, -UR4, URZ ;  /* 0x800000040a098290 */ /* 0x000fe4000fffe0ff */
[----:B------:R-:W-:Y:S02]  /*46b0*/  UIADD3 UR8, UPT, UPT, -UR6, URZ, URZ ;  /* 0x000000ff06087290 */ /* 0x000fe4000fffe1ff */
[----:B------:R-:W-:Y:S02]  /*46c0*/  UIADD3 UR4, UPT, UPT, -UR5, URZ, URZ ;  /* 0x000000ff05047290 */ /* 0x000fe4000fffe1ff */
[----:B------:R-:W-:Y:S03]  /*46d0*/  @!UP0 UIMAD UR6, UR9, UR45, UR5 ;  /* 0x0000002d090682a4 */ /* 0x000fe6000f8e0205 */
[----:B------:R-:W-:Y:S01]  /*46e0*/  @!UP0 UMOV UR5, UR7 ;  /* 0x0000000700058c82 */ /* 0x000fe20008000000 */
[----:B------:R-:W-:Y:S02]  /*46f0*/  UIMAD UR7, UR15, UR4, UR14 ;  /* 0x000000040f0772a4 */ /* 0x000fe4000f8e020e */
[----:B------:R-:W-:Y:S02]  /*4700*/  UIMAD UR4, UR50, UR8, UR13 ;  /* 0x00000008320472a4 */ /* 0x000fe4000f8e020d */
[----:B------:R-:W-:Y:S02]  /*4710*/  UIMAD UR14, UR5, UR15, UR7 ;  /* 0x0000000f050e72a4 */ /* 0x000fe4000f8e0207 */
[----:B------:R-:W-:Y:S11]  /*4720*/  UIMAD UR13, UR6, UR50, UR4 ;  /* 0x00000032060d72a4 */ /* 0x000ff6000f8e0204 */
[----:B------:R-:W-:Y:S01]  /*4730*/  @!UPT UIADD3 URZ, UPT, UPT, URZ, URZ, URZ ;  /* 0x000000fffffff290 */ /* 0x000fe2000fffe0ff */
.L_x_74:
[----:B------:R-:W3:Y:S01]  /*4740*/  @!UP4 LDCU.128 UR8, c[0x0][0xb10] ;  /* 0x00016200ff08c7ac */ /* 0x000ee20008000c00 */
[----:B------:R-:W-:Y:S01]  /*4750*/  IMAD.MOV.U32 R5, RZ, RZ, 0x1 ;  /* 0x00000001ff057424 */ /* 0x000fe200078e00ff */
[----:B------:R-:W-:Y:S04]  /*4760*/  ISETP.NE.U32.AND P0, PT, RZ, UR30, PT ;  /* 0x0000001eff007c0c */ /* 0x000fe8000bf05070 */
[----:B------:R-:W-:Y:S01]  /*4770*/  ISETP.NE.AND.EX P0, PT, RZ, UR31, PT, P0 ;  /* 0x0000001fff007c0c */ /* 0x000fe2000bf05300 */
[----:B------:R-:W4:Y:S01]  /*4780*/  @!UP4 LDCU UR5, c[0x0][0xb0c] ;  /* 0x00016180ff05c7ac */ /* 0x000f220008000800 */
[----:B------:R-:W-:Y:S01]  /*4790*/  SHF.L.U32 R5, R5, 0x1f, RZ ;  /* 0x0000001f05057819 */ /* 0x000fe200000006ff */
[----:B------:R-:W-:Y:S02]  /*47a0*/  USHF.L.U32 UR43, UR24, 0x6, URZ ;  /* 0x00000006182b7899 */ /* 0x000fe400080006ff */
[----:B------:R-:W-:Y:S02]  /*47b0*/  USHF.L.U32 UR42, UR28, 0x8, URZ ;  /* 0x000000081c2a7899 */ /* 0x000fe400080006ff */
[----:B---3--:R-:W-:Y:S07]  /*47c0*/  UIMAD.WIDE.U32 UR6, UR14, UR8, URZ ;  /* 0x000000080e0672a5 */ /* 0x008fee000f8e00ff */
[----:B------:R-:W-:Y:S01]  /*47d0*/  @!UP4 UMOV UR4, UR7 ;  /* 0x000000070004cc82 */ /* 0x000fe20008000000 */
[----:B----4-:R-:W-:Y:S02]  /*47e0*/  @!UP4 UISETP.NE.AND UP0, UPT, UR5, 0x1, UPT ;  /* 0x000000010500c88c */ /* 0x010fe4000bf05270 */
[----:B------:R-:W-:Y:S02]  /*47f0*/  @!UP4 USHF.R.U32.HI UR4, URZ, UR9, UR4 ;  /* 0x00000009ff04c299 */ /* 0x000fe40008011604 */
[----:B------:R-:W-:Y:S02]  /*4800*/  UIMAD.WIDE.U32 UR6, UR13, UR11, URZ ;  /* 0x0000000b0d0672a5 */ /* 0x000fe4000f8e00ff */
[----:B------:R-:W-:Y:S02]  /*4810*/  @!UP4 USEL UR8, UR14, UR4, !UP0 ;  /* 0x000000040e08c287 */ /* 0x000fe4000c000000 */
[----:B------:R-:W-:Y:S03]  /*4820*/  @!UP4 UISETP.NE.AND UP0, UPT, UR10, 0x1, UPT ;  /* 0x000000010a00c88c */ /* 0x000fe6000bf05270 */
[----:B------:R-:W-:Y:S02]  /*4830*/  @!UP4 UMOV UR6, UR7 ;  /* 0x000000070006cc82 */ /* 0x000fe40008000000 */
[----:B------:R-:W3:Y:S02]  /*4840*/  @!UP4 LDCU UR4, c[0x0][0xb20] ;  /* 0x00016400ff04c7ac */ /* 0x000ee40008000800 */
[----:B---3--:R-:W-:Y:S04]  /*4850*/  @!UP4 USHF.R.U32.HI UR6, URZ, UR4, UR6 ;  /* 0x00000004ff06c299 */ /* 0x008fe80008011606 */
[----:B------:R-:W-:Y:S04]  /*4860*/  @!UP4 USEL UR6, UR13, UR6, !UP0 ;  /* 0x000000060d06c287 */ /* 0x000fe8000c000000 */
[----:B------:R-:W-:Y:S02]  /*4870*/  @!UP4 UIADD3 UR4, UPT, UPT, -UR8, UR6, URZ ;  /* 0x000000060804c290 */ /* 0x000fe4000fffe1ff */
[----:B------:R-:W-:Y:S02]  /*4880*/  @!UP4 UIADD3 UR6, UPT, UPT, UR8, -UR6, URZ ;  /* 0x800000060806c290 */ /* 0x000fe4000fffe0ff */
[----:B------:R-:W-:Y:S02]  /*4890*/  @!UP4 UIMAD UR14, UR4, UR5, UR14 ;  /* 0x00000005040ec2a4 */ /* 0x000fe4000f8e020e */
[----:B------:R-:W-:Y:S01]  /*48a0*/  @!UP4 UIMAD UR13, UR6, UR10, UR13 ;  /* 0x0000000a060dc2a4 */ /* 0x000fe2000f8e020d */
[----:B------:R-:W-:Y:S11]  /*48b0*/  BRA.U UP3, `(.L_x_75) ;  /* 0x0000000103107547 */ /* 0x000ff6000b800000 */
[----:B--2---:R-:W-:Y:S04]  /*48c0*/  MOV R0, UR39 ;  /* 0x0000002700007c02 */ /* 0x004fe80008000f00 */
[----:B------:R-:W-:Y:S04]  /*48d0*/  SHF.L.U32 R7, R0, 0x1f, RZ ;  /* 0x0000001f00077819 */ /* 0x000fe800000006ff */
[----:B------:R-:W2:Y:S02]  /*48e0*/  SYNCS.PHASECHK.TRANS64.TRYWAIT P1, [UR21+0x68], R7 ;  /* 0x00006807ff0075a7 */ /* 0x000ea40008021115 */
[----:B--2---:R-:W-:Y:S05]  /*48f0*/  @!P1 BRA `(.L_x_76) ;  /* 0x0000007400949947 */ /* 0x004fea0003800000 */
.L_x_75:
[----:B------:R-:W-:Y:S05]  /*4900*/  BRA.U !UP5, `(.L_x_77) ;  /* 0x000000010d387547 */ /* 0x000fea000b800000 */
[----:B------:R-:W-:Y:S01]  /*4910*/  UPLOP3.LUT UP1, UPT, UPT, UPT, UP6, 0x80, 0x8 ;  /* 0x000000000008789c */ /* 0x000fe20003f2f060 */
[----:B--2---:R-:W-:Y:S01]  /*4920*/  HFMA2 R0, -RZ, RZ, 0, 5.9604644775390625e-08 ;  /* 0x00000001ff007431 */ /* 0x004fe200000001ff */
[----:B------:R-:W2:Y:S01]  /*4930*/  LDCU.64 UR8, c[0x0][0x358] ;  /* 0x00006b00ff0877ac */ /* 0x000ea20008000a00 */
[----:B------:R-:W-:Y:S03]  /*4940*/  IMAD.MOV.U32 R57, RZ, RZ, 0x1 ;  /* 0x00000001ff397424 */ /* 0x000fe600078e00ff */
[----:B------:R-:W-:Y:S05]  /*4950*/  PLOP3.LUT P1, PT, PT, PT, UP1, 0x80, 0x8 ;  /* 0x000000000008781c */ /* 0x000fea0003f2f018 */
[----:B------:R-:W3:Y:S01]  /*4960*/  @UP1 LDCU.64 UR4, c[0x0][0x888] ;  /* 0x00011100ff0417ac */ /* 0x000ee20008000a00 */
[----:B------:R-:W-:Y:S07]  /*4970*/  @UP1 UIMAD UR6, UR36, UR30, URZ ;  /* 0x0000001e240612a4 */ /* 0x000fee000f8e02ff */
[----:B------:R-:W-:Y:S01]  /*4980*/  @!P1 PRMT R57, R0, 0x7610, R57 ;  /* 0x0000761000399816 */ /* 0x000fe20000000039 */
[----:B---3--:R-:W-:Y:S06]  /*4990*/  @UP1 UIMAD.WIDE UR4, UR6, 0x4, UR4 ;  /* 0x00000004060418a5 */ /* 0x008fec000f8e0204 */
[----:B------:R-:W-:Y:S01]  /*49a0*/  IMAD.U32 R6, RZ, RZ, UR4 ;  /* 0x00000004ff067e24 */ /* 0x000fe2000f8e00ff */
[----:B------:R-:W-:Y:S04]  /*49b0*/  MOV R7, UR5 ;  /* 0x0000000500077c02 */ /* 0x000fe80008000f00 */
[----:B------:R-:W3:Y:S01]  /*49c0*/  @!UP1 LDCU UR4, c[0x0][0x880] ;  /* 0x00011000ff0497ac */ /* 0x000ee20008000800 */
[----:B--2--5:R4:W5:Y:S02]  /*49d0*/  @P1 LDG.E R27, desc[UR8][R6.64] ;  /* 0x00000008061b1981 */ /* 0x024964000c1e1900 */
[----:B---34-:R-:W-:Y:S07]  /*49e0*/  @!P1 IMAD.U32 R27, RZ, RZ, UR4 ;  /* 0x00000004ff1b9e24 */ /* 0x018fee000f8e00ff */
.L_x_77:
[----:B-----5:R-:W-:Y:S01]  /*49f0*/  @!P0 FSETP.EQ.AND P2, PT, R27, RZ, PT ;  /* 0x000000ff1b00820b */ /* 0x020fe20003f42000 */
[----:B------:R-:W-:Y:S01]  /*4a00*/  @!UPT UIADD3 URZ, UPT, UPT, URZ, URZ, URZ ;  /* 0x000000fffffff290 */ /* 0x000fe2000fffe0ff */
[----:B------:R-:W-:Y:S11]  /*4a10*/  @!P0 BRA `(.L_x_78) ;  /* 0x0000000000148947 */ /* 0x000ff60003800000 */
[----:B------:R-:W-:Y:S02]  /*4a20*/  LOP3.LUT P0, RZ, R57, 0xff, RZ, 0xc0, !PT ;  /* 0x000000ff39ff7812 */ /* 0x000fe4000780c0ff */
[----:B------:R-:W-:Y:S04]  /*4a30*/  PLOP3.LUT P2, PT, PT, PT, UP1, 0x80, 0x8 ;  /* 0x000000000008781c */ /* 0x000fe80003f4f018 */
[----:B------:R-:W-:Y:S07]  /*4a40*/  PLOP3.LUT P2, PT, P2, PT, PT, 0x8, 0x80 ;  /* 0x000000000080781c */ /* 0x000fee000174e170 */
[----:B------:R-:W-:Y:S11]  /*4a50*/  @P0 FSETP.EQ.AND P2, PT, R27, RZ, PT ;  /* 0x000000ff1b00020b */ /* 0x000ff60003f42000 */
[----:B------:R-:W-:Y:S02]  /*4a60*/  @!UPT UIADD3 URZ, UPT, UPT, URZ, URZ, URZ ;  /* 0x000000fffffff290 */ /* 0x000fe4000fffe0ff */
.L_x_78:
[----:B------:R-:W3:Y:S01]  /*4a70*/  SYNCS.PHASECHK.TRANS64.TRYWAIT P0, [UR21+0x40], R5 ;  /* 0x00004005ff0075a7 */ /* 0x000ee20008001115 */
[----:B------:R-:W-:Y:S04]  /*4a80*/  ELECT P1, URZ, PT ;  /* 0x0000000000ff782f */ /* 0x000fe80003820000 */
[----:B------:R-:W-:Y:S01]  /*4a90*/  PLOP3.LUT P1, PT, P2, P1, PT, 0xf2, 0x2f ;  /* 0x00000000002f781c */ /* 0x000fe20001723e72 */
[----:B------:R-:W-:Y:S01]  /*4aa0*/  @!UPT UIADD3 URZ, UPT, UPT, URZ, URZ, URZ ;  /* 0x000000fffffff290 */ /* 0x000fe2000fffe0ff */
[----:B---3--:R-:W-:Y:S11]  /*4ab0*/  @!P0 BRA `(.L_x_79) ;  /* 0x00000074003c8947 */ /* 0x008ff60003800000 */
.L_x_198:
[----:B------:R-:W-:Y:S01]  /*4ac0*/  @!P1 IADD3 R2, P0, PT, R12, 0x580, RZ ;  /* 0x000005800c029810 */ /* 0x000fe20007f1e0ff */
[----:B------:R-:W-:Y:S01]  /*4ad0*/  VOTEU.ALL UP0, P1 ;  /* 0x0000000000ff7886 */ /* 0x000fe20000800000 */
[----:B------:R-:W-:Y:S01]  /*4ae0*/  UMOV UR6, 0x0 ;  /* 0x0000000000067882 */ /* 0x000fe20000000000 */
[----:B------:R-:W-:Y:S01]  /*4af0*/  UMOV UR7, 0x10000000 ;  /* 0x1000000000077882 */ /* 0x000fe20000000000 */
[----:B------:R-:W-:Y:S01]  /*4b00*/  @!P1 R2UR UR5, R2 ;  /* 0x00000000020592ca */ /* 0x000fe200000e0000 */
[----:B--2---:R-:W-:Y:S01]  /*4b10*/  @!P1 IMAD.X R0, RZ, RZ, R13, P0 ;  /* 0x000000ffff009224 */ /* 0x004fe200000e060d */
[----:B------:R-:W-:Y:S01]  /*4b20*/  @!UP0 UIADD3 UR40, UPT, UPT, UR21, 0x400, URZ ;  /* 0x0000040015288890 */ /* 0x000fe2000fffe0ff */
[----:B------:R-:W-:Y:S01]  /*4b30*/  VOTEU.ALL UP0, P1 ;  /* 0x0000000000ff7886 */ /* 0x000fe20000800000 */
[----:B------:R-:W-:Y:S02]  /*4b40*/  UMOV UR44, UR36 ;  /* 0x00000024002c7c82 */ /* 0x000fe40008000000 */
[----:B------:R-:W-:Y:S01]  /*4b50*/  @!P1 R2UR UR4, R0 ;  /* 0x00000000000492ca */ /* 0x000fe200000e0000 */
[----:B------:R-:W-:Y:S06]  /*4b60*/  @!P1 IMAD.MOV.U32 R0, RZ, RZ, 0x2000 ;  /* 0x00002000ff009424 */ /* 0x000fec00078e00ff */
[----:B------:R-:W-:Y:S06]  /*4b70*/  IMAD.U32 R6, RZ, RZ, UR5 ;  /* 0x00000005ff067e24 */ /* 0x000fec000f8e00ff */
[----:B------:R-:W-:Y:S01]  /*4b80*/  IMAD.U32 R7, RZ, RZ, UR4 ;  /* 0x00000004ff077e24 */ /* 0x000fe2000f8e00ff */
[----:B------:R-:W-:Y:S04]  /*4b90*/  @!P1 R2UR UR4, R6 ;  /* 0x00000000060492ca */ /* 0x000fe800000e0000 */
[----:B------:R-:W-:Y:S11]  /*4ba0*/  @!P1 R2UR UR5, R7 ;  /* 0x00000000070592ca */ /* 0x000ff600000e0000 */
[----:B------:R-:W-:Y:S02]  /*4bb0*/  @!UPT UIADD3 URZ, UPT, UPT, URZ, URZ, URZ ;  /* 0x000000fffffff290 */ /* 0x000fe4000fffe0ff */
[----:B------:R2:W-:Y:S01]  /*4bc0*/  @!UP0 UTMALDG.3D [UR40], [UR4], desc[UR6] ;  /* 0x00000628040085b4 */ /* 0x0005e20008011000 */
[----:B------:R3:W-:Y:S01]  /*4bd0*/  @!P1 SYNCS.ARRIVE.TRANS64.RED.A0TR RZ, [UR21+0x20], R0 ;  /* 0x00002000ffff99a7 */ /* 0x0007e20008300415 */
[----:B--2---:R-:W-:Y:S09]  /*4be0*/  UPRMT UR6, UR52, 0x654, UR41 ;  /* 0x0000065434067896 */ /* 0x004ff20008000029 */
[----:B------:R-:W-:Y:S01]  /*4bf0*/  SYNCS.ARRIVE.TRANS64.RED.A1T0 RZ, [UR6], RZ ;  /* 0x000000ffffff79a7 */ /* 0x000fe20008100406 */
[----:B------:R-:W2:Y:S02]  /*4c00*/  SYNCS.PHASECHK.TRANS64.TRYWAIT P0, [UR21+0x48], R5 ;  /* 0x00004805ff0075a7 */ /* 0x000ea40008001115 */
[----:B--23--:R-:W-:Y:S05]  /*4c10*/  @!P0 BRA `(.L_x_80) ;  /* 0x0000007000fc8947 */ /* 0x00cfea0003800000 */
.L_x_200:
[----:B------:R-:W-:Y:S01]  /*4c20*/  @!P1 IADD3 R2, P0, PT, R12, 0x580, RZ ;  /* 0x000005800c029810 */ /* 0x000fe20007f1e0ff */
[----:B------:R-:W-:Y:S01]  /*4c30*/  VOTEU.ALL UP0, P1 ;  /* 0x0000000000ff7886 */ /* 0x000fe20000800000 */
[----:B------:R-:W-:Y:S01]  /*4c40*/  UMOV UR8, 0x0 ;  /* 0x0000000000087882 */ /* 0x000fe20000000000 */
[----:B------:R-:W-:Y:S01]  /*4c50*/  UMOV UR9, 0x10000000 ;  /* 0x1000000000097882 */ /* 0x000fe20000000000 */
[----:B------:R-:W-:Y:S01]  /*4c60*/  @!P1 R2UR UR5, R2 ;  /* 0x00000000020592ca */ /* 0x000fe200000e0000 */
[----:B--2---:R-:W-:Y:S01]  /*4c70*/  @!P1 IMAD.X R0, RZ, RZ, R13, P0 ;  /* 0x000000ffff009224 */ /* 0x004fe200000e060d */
[----:B------:R-:W-:Y:S02]  /*4c80*/  @!UP0 UIADD3 UR34, UPT, UPT, UR42, 0x20, URZ ;  /* 0x000000202a228890 */ /* 0x000fe4000fffe0ff */
[----:B------:R-:W-:Y:S02]  /*4c90*/  @!UP0 UIADD3 UR32, UPT, UPT, UR21, 0x2400, URZ ;  /* 0x0000240015208890 */ /* 0x000fe4000fffe0ff */
[----:B------:R-:W-:Y:S01]  /*4ca0*/  @!P1 R2UR UR4, R0 ;  /* 0x00000000000492ca */ /* 0x000fe200000e0000 */
[----:B------:R-:W-:Y:S01]  /*4cb0*/  VOTEU.ALL UP0, P1 ;  /* 0x0000000000ff7886 */ /* 0x000fe20000800000 */
[----:B------:R-:W-:Y:S01]  /*4cc0*/  @!P1 IMAD.MOV.U32 R0, RZ, RZ, 0x2000 ;  /* 0x00002000ff009424 */ /* 0x000fe200078e00ff */
[----:B------:R-:W-:Y:S01]  /*4cd0*/  UMOV UR35, UR43 ;  /* 0x0000002b00237c82 */ /* 0x000fe20008000000 */
[----:B------:R-:W-:Y:S03]  /*4ce0*/  UPRMT UR7, UR52, 0x654, UR33 ;  /* 0x0000065434077896 */ /* 0x000fe60008000021 */
[----:B------:R-:W-:Y:S06]  /*4cf0*/  IMAD.U32 R6, RZ, RZ, UR5 ;  /* 0x00000005ff067e24 */ /* 0x000fec000f8e00ff */
[----:B------:R-:W-:Y:S01]  /*4d00*/  IMAD.U32 R7, RZ, RZ, UR4 ;  /* 0x00000004ff077e24 */ /* 0x000fe2000f8e00ff */
[----:B------:R-:W-:Y:S04]  /*4d10*/  @!P1 R2UR UR4, R6 ;  /* 0x00000000060492ca */ /* 0x000fe800000e0000 */
[----:B------:R-:W-:Y:S11]  /*4d20*/  @!P1 R2UR UR5, R7 ;  /* 0x00000000070592ca */ /* 0x000ff600000e0000 */
[----:B------:R-:W-:Y:S02]  /*4d30*/  @!UPT UIADD3 URZ, UPT, UPT, URZ, URZ, URZ ;  /* 0x000000fffffff290 */ /* 0x000fe4000fffe0ff */
[----:B------:R2:W-:Y:S01]  /*4d40*/  @!UP0 UTMALDG.3D [UR32], [UR4], desc[UR8] ;  /* 0x00000820040085b4 */ /* 0x0005e20008011000 */
[----:B------:R2:W-:Y:S01]  /*4d50*/  @!P1 SYNCS.ARRIVE.TRANS64.RED.A0TR RZ, [UR21+0x28], R0 ;  /* 0x00002800ffff99a7 */ /* 0x0005e20008300415 */
[----:B------:R-:W-:Y:S01]  /*4d60*/  SYNCS.ARRIVE.TRANS64.RED.A1T0 RZ, [UR7], RZ ;  /* 0x000000ffffff79a7 */ /* 0x000fe20008100407 */
[----:B------:R-:W3:Y:S02]  /*4d70*/  SYNCS.PHASECHK.TRANS64.TRYWAIT P0, [UR21+0x50], R5 ;  /* 0x00005005ff0075a7 */ /* 0x000ee40008001115 */
[----:B--23--:R-:W-:Y:S05]  /*4d80*/  @!P0 BRA `(.L_x_81) ;  /* 0x0000007000b88947 */ /* 0x00cfea0003800000 */
.L_x_202:
        /* <DEDUP_REMOVED lines=10> */
[----:B------:R-:W-:Y:S01]  /*4e30*/  UMOV UR27, UR43 ;  /* 0x0000002b001b7c82 */ /* 0x000fe20008000000 */
[----:B------:R-:W-:Y:S01]  /*4e40*/  UMOV UR28, UR36 ;  /* 0x00000024001c7c82 */ /* 0x000fe20008000000 */
[----:B------:R-:W-:Y:S03]  /*4e50*/  @!P1 IMAD.MOV.U32 R0, RZ, RZ, 0x2000 ;  /* 0x00002000ff009424 */ /* 0x000fe600078e00ff */
        /* <DEDUP_REMOVED lines=11> */
.L_x_204:
[----:B------:R-:W-:Y:S01]  /*4f10*/  @!P1 IADD3 R2, P0, PT, R12, 0x580, RZ ;  /* 0x000005800c029810 */ /* 0x000fe20007f1e0ff */
[----:B------:R-:W-:Y:S01]  /*4f20*/  VOTEU.ALL UP0, P1 ;  /* 0x0000000000ff7886 */ /* 0x000fe20000800000 */
[----:B------:R-:W-:Y:S01]  /*4f30*/  UMOV UR8, 0x0 ;  /* 0x0000000000087882 */ /* 0x000fe20000000000 */
[----:B------:R-:W-:Y:S01]  /*4f40*/  UMOV UR9, 0x10000000 ;  /* 0x1000000000097882 */ /* 0x000fe20000000000 */
[----:B------:R-:W-:Y:S01]  /*4f50*/  @!P1 R2UR UR5, R2 ;  /* 0x00000000020592ca */ /* 0x000fe200000e0000 */
[----:B--2---:R-:W-:Y:S01]  /*4f60*/  @!P1 IMAD.X R0, RZ, RZ, R13, P0 ;  /* 0x000000ffff009224 */ /* 0x004fe200000e060d */
[----:B------:R-:W-:Y:S01]  /*4f70*/  @!UP0 UIADD3 UR18, UPT, UPT, UR42, 0x60, URZ ;  /* 0x000000602a128890 */ /* 0x000fe2000fffe0ff */
[----:B------:R-:W-:Y:S01]  /*4f80*/  SHF.L.U32 R4, RZ, 0x1f, RZ ;  /* 0x0000001fff047819 */ /* 0x000fe200000006ff */
        /* <DEDUP_REMOVED lines=17> */
.L_x_206:
[----:B------:R-:W-:Y:S01]  /*50a0*/  @!P1 IADD3 R2, P0, PT, R12, 0x580, RZ ;  /* 0x000005800c029810 */ /* 0x000fe20007f1e0ff */
[----:B------:R-:W-:Y:S01]  /*50b0*/  VOTEU.ALL UP0, P1 ;  /* 0x0000000000ff7886 */ /* 0x000fe20000800000 */
[----:B------:R-:W-:Y:S01]  /*50c0*/  UMOV UR18, 0x0 ;  /* 0x0000000000127882 */ /* 0x000fe20000000000 */
[----:B------:R-:W-:Y:S01]  /*50d0*/  UMOV UR19, 0x10000000 ;  /* 0x1000000000137882 */ /* 0x000fe20000000000 */
[----:B------:R-:W-:Y:S01]  /*50e0*/  @!P1 R2UR UR5, R2 ;  /* 0x00000000020592ca */ /* 0x000fe200000e0000 */
[----:B------:R-:W-:Y:S01]  /*50f0*/  @!P1 IMAD.X R0, RZ, RZ, R13, P0 ;  /* 0x000000ffff009224 */ /* 0x000fe200000e060d */
[----:B------:R-:W-:Y:S02]  /*5100*/  @!UP0 UIADD3 UR10, UPT, UPT, UR42, 0x80, URZ ;  /* 0x000000802a0a8890 */ /* 0x000fe4000fffe0ff */
[----:B------:R-:W-:Y:S02]  /*5110*/  @!UP0 UIADD3 UR8, UPT, UPT, UR21, 0x400, URZ ;  /* 0x0000040015088890 */ /* 0x000fe4000fffe0ff */
[----:B------:R-:W-:Y:S01]  /*5120*/  @!P1 R2UR UR4, R0 ;  /* 0x00000000000492ca */ /* 0x000fe200000e0000 */
[----:B------:R-:W-:Y:S01]  /*5130*/  VOTEU.ALL UP0, P1 ;  /* 0x0000000000ff7886 */ /* 0x000fe20000800000 */
[----:B------:R-:W-:Y:S01]  /*5140*/  @!P1 IMAD.MOV.U32 R0, RZ, RZ, 0x2000 ;  /* 0x00002000ff009424 */ /* 0x000fe200078e00ff */
[----:B------:R-:W-:Y:S01]  /*5150*/  UMOV UR9, UR41 ;  /* 0x0000002900097c82 */ /* 0x000fe20008000000 */
[----:B------:R-:W-:Y:S01]  /*5160*/  UMOV UR11, UR43 ;  /* 0x0000002b000b7c82 */ /* 0x000fe20008000000 */
[----:B------:R-:W-:Y:S02]  /*5170*/  UMOV UR12, UR36 ;  /* 0x00000024000c7c82 */ /* 0x000fe40008000000 */
[----:B------:R-:W-:Y:S06]  /*5180*/  IMAD.U32 R6, RZ, RZ, UR5 ;  /* 0x00000005ff067e24 */ /* 0x000fec000f8e00ff */
[----:B--2---:R-:W-:Y:S01]  /*5190*/  IMAD.U32 R7, RZ, RZ, UR4 ;  /* 0x00000004ff077e24 */ /* 0x004fe2000f8e00ff */
        /* <DEDUP_REMOVED lines=8> */
.L_x_208:
        /* <DEDUP_REMOVED lines=24> */
.L_x_210:
[----:B------:R-:W-:Y:S01]  /*53a0*/  @!P1 IADD3 R2, P0, PT, R12, 0x580, RZ ;  /* 0x000005800c029810 */ /* 0x000fe20007f1e0ff */
[----:B------:R-:W-:Y:S01]  /*53b0*/  VOTEU.ALL UP0, P1 ;  /* 0x0000000000ff7886 */ /* 0x000fe20000800000 */
[----:B------:R-:W-:Y:S01]  /*53c0*/  UMOV UR6, 0x0 ;  /* 0x0000000000067882 */ /* 0x000fe20000000000 */
[----:B------:R-:W-:Y:S01]  /*53d0*/  UMOV UR7, 0x10000000 ;  /* 0x1000000000077882 */ /* 0x000fe20000000000 */
[----:B------:R-:W-:Y:S01]  /*53e0*/  @!P1 R2UR UR5, R2 ;  /* 0x00000000020592ca */ /* 0x000fe200000e0000 */
[----:B------:R-:W-:Y:S01]  /*53f0*/  @!P1 IMAD.X R0, RZ, RZ, R13, P0 ;  /* 0x000000ffff009224 */ /* 0x000fe200000e060d */
[----:B------:R-:W-:Y:S01]  /*5400*/  @!UP0 UIADD3 UR10, UPT, UPT, UR42, 0xc0, URZ ;  /* 0x000000c02a0a8890 */ /* 0x000fe2000fffe0ff */
[----:B------:R-:W-:Y:S01]  /*5410*/  VIADD R10, R10, 0x1 ;  /* 0x000000010a0a7836 */ /* 0x000fe20000000000 */
        /* <DEDUP_REMOVED lines=17> */
.L_x_212:
[----:B------:R-:W-:Y:S01]  /*5530*/  @!P1 IADD3 R2, P0, PT, R12, 0x580, RZ ;  /* 0x000005800c029810 */ /* 0x000fe20007f1e0ff */
[----:B------:R-:W-:Y:S01]  /*5540*/  VOTEU.ALL UP0, P1 ;  /* 0x0000000000ff7886 */ /* 0x000fe20000800000 */
[----:B------:R-:W-:Y:S01]  /*5550*/  UMOV UR6, 0x0 ;  /* 0x0000000000067882 */ /* 0x000fe20000000000 */
[----:B------:R-:W-:Y:S01]  /*5560*/  UMOV UR7, 0x10000000 ;  /* 0x1000000000077882 */ /* 0x000fe20000000000 */
[----:B------:R-:W-:Y:S01]  /*5570*/  @!P1 R2UR UR5, R2 ;  /* 0x00000000020592ca */ /* 0x000fe200000e0000 */
[----:B------:R-:W-:Y:S01]  /*5580*/  @!P1 IMAD.X R0, RZ, RZ, R13, P0 ;  /* 0x000000ffff009224 */ /* 0x000fe200000e060d */
[----:B------:R-:W-:Y:S01]  /*5590*/  @!UP0 UIADD3 UR10, UPT, UPT, UR42, 0xe0, URZ ;  /* 0x000000e02a0a8890 */ /* 0x000fe2000fffe0ff */
[----:B------:R-:W-:Y:S01]  /*55a0*/  R2UR UR19, R59 ;  /* 0x000000003b1372ca */ /* 0x000fe200000e0000 */
[----:B------:R-:W-:Y:S01]  /*55b0*/  @!UP0 UIADD3 UR8, UPT, UPT, UR21, 0x6400, URZ ;  /* 0x0000640015088890 */ /* 0x000fe2000fffe0ff */
[----:B------:R-:W-:Y:S01]  /*55c0*/  R2UR UR18, R60 ;  /* 0x000000003c1272ca */ /* 0x000fe200000e0000 */
[----:B------:R-:W-:Y:S01]  /*55d0*/  VOTEU.ALL UP0, P1 ;  /* 0x0000000000ff7886 */ /* 0x000fe20000800000 */
[----:B------:R-:W-:Y:S01]  /*55e0*/  @!P1 R2UR UR4, R0 ;  /* 0x00000000000492ca */ /* 0x000fe200000e0000 */
[----:B------:R-:W-:Y:S01]  /*55f0*/  UMOV UR9, UR17 ;  /* 0x0000001100097c82 */ /* 0x000fe20008000000 */
[----:B------:R-:W-:Y:S01]  /*5600*/  UMOV UR11, UR43 ;  /* 0x0000002b000b7c82 */ /* 0x000fe20008000000 */
[----:B------:R-:W-:Y:S01]  /*5610*/  UMOV UR12, UR36 ;  /* 0x00000024000c7c82 */ /* 0x000fe20008000000 */
[C---:B------:R-:W-:Y:S01]  /*5620*/  ISETP.NE.AND P0, PT, R10.reuse, 0x2, PT ;  /* 0x000000020a00780c */ /* 0x040fe20003f05270 */
[----:B------:R-:W-:Y:S01]  /*5630*/  UMOV UR36, UR29 ;  /* 0x0000001d00247c82 */ /* 0x000fe20008000000 */
[----:B------:R-:W-:Y:S01]  /*5640*/  IMAD.U32 R6, RZ, RZ, UR5 ;  /* 0x00000005ff067e24 */ /* 0x000fe2000f8e00ff */
[----:B------:R-:W-:Y:S01]  /*5650*/  UPLOP3.LUT UP3, UPT, UPT, UPT, UPT, 0x80, 0x8 ;  /* 0x000000000008789c */ /* 0x000fe20003f6f070 */
[----:B------:R-:W-:Y:S01]  /*5660*/  SEL R0, RZ, 0x1, P0 ;  /* 0x00000001ff007807 */ /* 0x000fe20000000000 */
[----:B------:R-:W-:Y:S01]  /*5670*/  UIADD3 UR28, UPT, UPT, UR13, UR19, URZ ;  /* 0x000000130d1c7290 */ /* 0x000fe2000fffe0ff */
[----:B------:R-:W-:Y:S01]  /*5680*/  SEL R10, R10, RZ, P0 ;  /* 0x000000ff0a0a7207 */ /* 0x000fe20000000000 */
[----:B------:R-:W-:Y:S01]  /*5690*/  UIADD3 UR24, UPT, UPT, UR14, UR18, URZ ;  /* 0x000000120e187290 */ /* 0x000fe2000fffe0ff */
[----:B------:R-:W-:Y:S01]  /*56a0*/  LOP3.LUT R9, R9, R0, RZ, 0x3c, !PT ;  /* 0x0000000009097212 */ /* 0x000fe200078e3cff */
[----:B--2---:R-:W-:Y:S01]  /*56b0*/  IMAD.U32 R7, RZ, RZ, UR4 ;  /* 0x00000004ff077e24 */ /* 0x004fe2000f8e00ff */
[----:B------:R-:W-:Y:S04]  /*56c0*/  @!P1 R2UR UR4, R6 ;  /* 0x00000000060492ca */ /* 0x000fe800000e0000 */
[----:B------:R-:W-:Y:S11]  /*56d0*/  @!P1 R2UR UR5, R7 ;  /* 0x00000000070592ca */ /* 0x000ff600000e0000 */
[----:B------:R-:W-:Y:S02]  /*56e0*/  @!UPT UIADD3 URZ, UPT, UPT, URZ, URZ, URZ ;  /* 0x000000fffffff290 */ /* 0x000fe4000fffe0ff */
[----:B------:R2:W-:Y:S01]  /*56f0*/  @!UP0 UTMALDG.3D [UR8], [UR4], desc[UR6] ;  /* 0x00000608040085b4 */ /* 0x0005e20008011000 */
[----:B------:R2:W-:Y:S01]  /*5700*/  @!P1 SYNCS.ARRIVE.TRANS64.RED.A0TR RZ, [UR21+0x38], R3 ;  /* 0x00003803ffff99a7 */ /* 0x0005e20008300415 */
[----:B------:R-:W-:Y:S01]  /*5710*/  SYNCS.ARRIVE.TRANS64.RED.A1T0 RZ, [UR16], RZ ;  /* 0x000000ffffff79a7 */ /* 0x000fe20008100410 */
[----:B------:R-:W-:Y:S05]  /*5720*/  BRA.U UP2, `(.L_x_87) ;  /* 0xffffffe902c87547 */ /* 0x000fea000b83ffff */
[----:B------:R-:W3:Y:S02]  /*5730*/  SYNCS.PHASECHK.TRANS64.TRYWAIT P0, [UR21+0x40], R5 ;  /* 0x00004005ff0075a7 */ /* 0x000ee40008001115 */
[----:B---3--:R-:W-:Y:S05]  /*5740*/  @!P0 BRA `(.L_x_88) ;  /* 0x0000006800d88947 */ /* 0x008fea0003800000 */
.L_x_214:
[----:B------:R-:W4:Y:S02]  /*5750*/  SYNCS.PHASECHK.TRANS64.TRYWAIT P0, [UR21+0x48], R5 ;  /* 0x00004805ff0075a7 */ /* 0x000f240008001115 */
[----:B----4-:R-:W-:Y:S05]  /*5760*/  @!P0 BRA `(.L_x_89) ;  /* 0x0000006800e88947 */ /* 0x010fea0003800000 */
.L_x_216:
[----:B------:R-:W4:Y:S01]  /*5770*/  SYNCS.PHASECHK.TRANS64.TRYWAIT P0, [UR21+0x50], R5 ;  /* 0x00005005ff0075a7 */ /* 0x000f220008001115 */
[----:B---3--:R-:W-:Y:S01]  /*5780*/  HFMA2 R0, -RZ, RZ, 0, 5.9604644775390625e-08 ;  /* 0x00000001ff007431 */ /* 0x008fe200000001ff */
[----:B----4-:R-:W-:Y:S06]  /*5790*/  @!P0 BRA `(.L_x_90) ;  /* 0x0000006800f48947 */ /* 0x010fec0003800000 */
.L_x_218:
[----:B---3--:R-:W-:Y:S02]  /*57a0*/  MOV R2, UR21 ;  /* 0x0000001500027c02 */ /* 0x008fe40008000f00 */
[----:B--2---:R-:W-:-:S07]  /*57b0*/  SHF.L.U32 R3, R0, 0x1f, RZ ;  /* 0x0000001f00037819 */ /* 0x004fce00000006ff */
.L_x_91:
[----:B--2---:R2:W3:Y:S02]  /*57c0*/  SYNCS.PHASECHK.TRANS64.TRYWAIT P0, [R2+URZ+0x58], R3 ;  /* 0x00005803020075a7 */ /* 0x0044e400080011ff */
[----:B---3--:R-:W-:Y:S05]  /*57d0*/  @!P0 NANOSLEEP.SYNCS 0x989680 ;  /* 0x009896800000895d */ /* 0x008fea0003900000 */
[----:B------:R-:W3:Y:S02]  /*57e0*/  @!P0 SYNCS.PHASECHK.TRANS64 P0, [R2+URZ+0x58], R3 ;  /* 0x00005803020085a7 */ /* 0x000ee400080010ff */
[----:B-1-3--:R-:W-:Y:S05]  /*57f0*/  @P0 EXIT ;  /* 0x000000000000094d */ /* 0x00afea0003800000 */
[----:B------:R-:W-:Y:S05]  /*5800*/  BRA `(.L_x_91) ;  /* 0xfffffffc00ec7947 */ /* 0x000fea000383ffff */
.L_x_72:
[----:B------:R-:W-:-:S06]  /*5810*/  UISETP.GE.AND UP0, UPT, UR18, 0x4, UPT ;  /* 0x000000041200788c */ /* 0x000fcc000bf06270 */
[----:B------:R-:W-:-:S13]  /*5820*/  PLOP3.LUT P0, PT, PT, PT, UP0, 0x80, 0x8 ;  /* 0x000000000008781c */ /* 0x000fda0003f0f008 */
[----:B-1----:R-:W-:Y:S05]  /*5830*/  @!P0 EXIT ;  /* 0x000000000000894d */ /* 0x002fea0003800000 */
[----:B------:R-:W-:Y:S01]  /*5840*/  BAR.SYNC.DEFER_BLOCKING 0x6, 0xa0 ;  /* 0x0182800000007b1d */ /* 0x000fe20000010000 */
[C---:B------:R-:W-:Y:S01]  /*5850*/  IMAD.SHL.U32 R5, R69.reuse, 0x20, RZ ;  /* 0x0000002045057824 */ /* 0x040fe200078e00ff */
[C---:B------:R-:W-:Y:S01]  /*5860*/  R2P PR, R69.reuse, 0x6 ;  /* 0x0000000645007804 */ /* 0x040fe20000000000 */
[C---:B------:R-:W-:Y:S01]  /*5870*/  IMAD.SHL.U32 R2, R69.reuse, 0x4, RZ ;  /* 0x0000000445027824 */ /* 0x040fe200078e00ff */
[----:B------:R-:W-:Y:S01]  /*5880*/  CS2R R64, SRZ ;  /* 0x0000000000407805 */ /* 0x000fe2000001ff00 */
[----:B------:R-:W-:Y:S01]  /*5890*/  IMAD.U32 R23, R69, 0x10000, RZ ;  /* 0x0001000045177824 */ /* 0x000fe200078e00ff */
[----:B------:R-:W-:Y:S01]  /*58a0*/  UMOV UR43, 0x400 ;  /* 0x00000400002b7882 */ /* 0x000fe20000000000 */
[----:B------:R-:W1:Y:S01]  /*58b0*/  LDCU.64 UR4, c[0x0][0x890] ;  /* 0x00011200ff0477ac */ /* 0x000e620008000a00 */
[----:B------:R-:W2:Y:S01]  /*58c0*/  LDC.64 R54, c[0x0][0x8b0] ;  /* 0x00022c00ff367b82 */ /* 0x000ea20000000a00 */
[----:B------:R-:W-:Y:S01]  /*58d0*/  LOP3.LUT R3, R5, 0xe0, RZ, 0xc0, !PT ;  /* 0x000000e005037812 */ /* 0x000fe200078ec0ff */
[----:B------:R-:W-:Y:S01]  /*58e0*/  IMAD.SHL.U32 R56, R69, 0x10, RZ ;  /* 0x0000001045387824 */ /* 0x000fe200078e00ff */
[----:B------:R-:W-:Y:S01]  /*58f0*/  ULEA UR43, UR52, UR43, 0x18 ;  /* 0x0000002b342b7291 */ /* 0x000fe2000f8ec0ff */
[----:B------:R-:W-:Y:S01]  /*5900*/  LOP3.LUT R5, R5, 0x100, RZ, 0xc0, !PT ;  /* 0x0000010005057812 */ /* 0x000fe200078ec0ff */
[----:B------:R-:W-:Y:S01]  /*5910*/  IMAD.MOV.U32 R68, RZ, RZ, 0x10 ;  /* 0x00000010ff447424 */ /* 0x000fe200078e00ff */
[----:B------:R-:W-:Y:S01]  /*5920*/  LOP3.LUT R2, R3, 0x1c, R2, 0xf8, !PT ;  /* 0x0000001c03027812 */ /* 0x000fe200078ef802 */
[----:B------:R-:W-:Y:S01]  /*5930*/  IMAD.MOV.U32 R67, RZ, RZ, 0x20 ;  /* 0x00000020ff437424 */ /* 0x000fe200078e00ff */
[----:B------:R-:W3:Y:S01]  /*5940*/  LDC.64 R52, c[0x0][0x8a8] ;  /* 0x00022a00ff347b82 */ /* 0x000ee20000000a00 */
[----:B------:R-:W-:Y:S01]  /*5950*/  SHF.R.U32.HI R3, RZ, 0x2, R69 ;  /* 0x00000002ff037819 */ /* 0x000fe20000011645 */
[----:B------:R-:W-:Y:S01]  /*5960*/  IMAD.MOV.U32 R22, RZ, RZ, RZ ;  /* 0x000000ffff167224 */ /* 0x000fe200078e00ff */
[----:B------:R-:W-:Y:S01]  /*5970*/  LOP3.LUT R23, R23, 0x600000, RZ, 0xc0, !PT ;  /* 0x0060000017177812 */ /* 0x000fe200078ec0ff */
[----:B------:R-:W-:Y:S01]  /*5980*/  IMAD.MOV.U32 R66, RZ, RZ, RZ ;  /* 0x000000ffff427224 */ /* 0x000fe200078e00ff */
[----:B------:R-:W-:Y:S01]  /*5990*/  LOP3.LUT R56, R5, 0x600, R56, 0xf8, !PT ;  /* 0x0000060005387812 */ /* 0x000fe200078ef838 */
[----:B------:R-:W4:Y:S01]  /*59a0*/  LDCU UR63, c[0x0][0x370] ;  /* 0x00006e00ff3f77ac */ /* 0x000f220008000800 */
[----:B------:R-:W-:Y:S01]  /*59b0*/  LOP3.LUT R3, R2, 0x4, R3, 0x78, !PT ;  /* 0x0000000402037812 */ /* 0x000fe200078e7803 */
[----:B------:R-:W4:Y:S01]  /*59c0*/  LDS R0, [UR43+0x120] ;  /* 0x0001202bff007984 */ /* 0x000f220008000800 */
[----:B-1----:R-:W-:Y:S01]  /*59d0*/  IMAD.U32 R71, RZ, RZ, UR4 ;  /* 0x00000004ff477e24 */ /* 0x002fe2000f8e00ff */
[----:B------:R-:W-:Y:S01]  /*59e0*/  UIADD3 UR4, UPT, UPT, UR43, 0x400, URZ ;  /* 0x000004002b047890 */ /* 0x000fe2000fffe0ff */
[----:B------:R-:W-:Y:S01]  /*59f0*/  LOP3.LUT R56, R56, R3, RZ, 0xfc, !PT ;  /* 0x0000000338387212 */ /* 0x000fe200078efcff */
[----:B------:R-:W-:Y:S01]  /*5a00*/  IMAD.U32 R70, RZ, RZ, UR5 ;  /* 0x00000005ff467e24 */ /* 0x000fe2000f8e00ff */
[----:B------:R-:W-:Y:S01]  /*5a10*/  LOP3.LUT R69, R69, 0x60, RZ, 0xc0, !PT ;  /* 0x0000006045457812 */ /* 0x000fe200078ec0ff */
[----:B------:R-:W1:Y:S01]  /*5a20*/  LDCU.64 UR54, c[0x0][0x348] ;  /* 0x00006900ff3677ac */ /* 0x000e620008000a00 */
[----:B------:R-:W-:Y:S01]  /*5a30*/  SEL R68, R68, 0xfffffff0, !P2 ;  /* 0xfffffff044447807 */ /* 0x000fe20005000000 */
[----:B------:R-:W-:Y:S01]  /*5a40*/  IMAD.U32 R62, RZ, RZ, UR4 ;  /* 0x00000004ff3e7e24 */ /* 0x000fe2000f8e00ff */
[----:B------:R-:W-:Y:S01]  /*5a50*/  SEL R67, R67, 0xffffffe0, !P1 ;  /* 0xffffffe043437807 */ /* 0x000fe20004800000 */
[----:B------:R-:W1:Y:S01]  /*5a60*/  LDCU UR42, c[0x0][0xb0c] ;  /* 0x00016180ff2a77ac */ /* 0x000e620008000800 */
[----:B------:R-:W1:Y:S01]  /*5a70*/  LDCU UR39, c[0x0][0xb30] ;  /* 0x00016600ff2777ac */ /* 0x000e620008000800 */
[----:B------:R-:W1:Y:S01]  /*5a80*/  LDCU.64 UR60, c[0x0][0x888] ;  /* 0x00011100ff3c77ac */ /* 0x000e620008000a00 */
[----:B------:R-:W1:Y:S01]  /*5a90*/  LDCU.64 UR40, c[0x0][0xb28] ;  /* 0x00016500ff2877ac */ /* 0x000e620008000a00 */
[----:B------:R-:W1:Y:S01]  /*5aa0*/  LDCU.128 UR56, c[0x0][0xb10] ;  /* 0x00016200ff3877ac */ /* 0x000e620008000c00 */
[----:B------:R-:W1:Y:S01]  /*5ab0*/  LDCU UR62, c[0x0][0x374] ;  /* 0x00006e80ff3e77ac */ /* 0x000e620008000800 */
[----:B------:R-:W-:Y:S01]  /*5ac0*/  UMOV UR53, URZ ;  /* 0x000000ff00357c82 */ /* 0x000fe20008000000 */
[----:B------:R-:W-:Y:S01]  /*5ad0*/  UMOV UR47, URZ ;  /* 0x000000ff002f7c82 */ /* 0x000fe20008000000 */
[----:B-1234-:R-:W-:-:S07]  /*5ae0*/  IMAD.IADD R23, R0, 0x1, R23 ;  /* 0x0000000100177824 */ /* 0x01efce00078e0217 */
.L_x_167:
[C---:B------:R-:W-:Y:S02]  /*5af0*/  LEA R0, R64.reuse, UR43, 0x3 ;  /* 0x0000002b40007c11 */ /* 0x040fe4000f8e18ff */
[----:B------:R-:W-:Y:S02]  /*5b00*/  SHF.L.U32 R3, R65, 0x1f, RZ ;  /* 0x0000001f41037819 */ /* 0x000fe400000006ff */
[----:B-1----:R-:W-:Y:S02]  /*5b10*/  LEA R5, R64, UR43, 0x4 ;  /* 0x0000002b40057c11 */ /* 0x002fe4000f8e20ff */
[----:B------:R-:W1:Y:S02]  /*5b20*/  SYNCS.PHASECHK.TRANS64.TRYWAIT P0, [R0+URZ+0x70], R3 ;  /* 0x00007003000075a7 */ /* 0x000e6400080011ff */
[----:B-1----:R-:W-:Y:S05]  /*5b30*/  @!P0 BRA `(.L_x_92) ;  /* 0x0000006800248947 */ /* 0x002fea0003800000 */
.L_x_219:
[----:B------:R-:W-:Y:S01]  /*5b40*/  R2UR UR7, R72 ;  /* 0x00000000480772ca */ /* 0x000fe200000e0000 */
[----:B------:R-:W2:Y:S01]  /*5b50*/  LDS.128 R4, [R5+0x100] ;  /* 0x0001000005047984 */ /* 0x000ea20000000c00 */
[----:B-1----:R-:W-:Y:S01]  /*5b60*/  VIADD R0, R0, 0x80 ;  /* 0x0000008000007836 */ /* 0x002fe20000000000 */
[----:B------:R-:W-:Y:S04]  /*5b70*/  UISETP.GE.AND UP0, UPT, UR45, 0x1, UPT ;  /* 0x000000012d00788c */ /* 0x000fe8000bf06270 */
[----:B------:R-:W-:Y:S01]  /*5b80*/  PRMT R0, RZ, 0x654, R0 ;  /* 0x00000654ff007816 */ /* 0x000fe20000000000 */
[----:B------:R-:W-:Y:S01]  /*5b90*/  @!PT LDS RZ, [RZ] ;  /* 0x00000000fffff984 */ /* 0x000fe20000000800 */
[----:B------:R-:W-:Y:S01]  /*5ba0*/  @!PT LDS RZ, [RZ] ;  /* 0x00000000fffff984 */ /* 0x000fe20000000800 */
[----:B------:R-:W-:Y:S01]  /*5bb0*/  @!PT LDS RZ, [RZ] ;  /* 0x00000000fffff984 */ /* 0x000fe20000000800 */
[----:B------:R-:W-:Y:S01]  /*5bc0*/  @!PT LDS RZ, [RZ] ;  /* 0x00000000fffff984 */ /* 0x000fe20000000800 */
[----:B------:R1:W-:Y:S06]  /*5bd0*/  MEMBAR.ALL.CTA ;  /* 0x0000000000007992 */ /* 0x0003ec0000008000 */
[----:B-1----:R-:W1:Y:S02]  /*5be0*/  FENCE.VIEW.ASYNC.S ;  /* 0x00000000000073c6 */ /* 0x002e640000000000 */
[----:B-1----:R1:W-:Y:S01]  /*5bf0*/  SYNCS.ARRIVE.TRANS64.RED.A1T0 RZ, [R0+URZ], RZ ;  /* 0x000000ff00ff79a7 */ /* 0x0023e200081004ff */
[----:B--2---:R-:W-:Y:S11]  /*5c00*/  LOP3.LUT P0, RZ, R6, 0x1, RZ, 0xc0, !PT ;  /* 0x0000000106ff7812 */ /* 0x004ff6000780c0ff */
[----:B------:R-:W-:Y:S02]  /*5c10*/  @!UPT UIADD3 URZ, UPT, UPT, URZ, URZ, URZ ;  /* 0x000000fffffff290 */ /* 0x000fe4000fffe0ff */
[----:B------:R-:W-:Y:S01]  /*5c20*/  VOTEU.ANY UP1, P0 ;  /* 0x0000000000ff7886 */ /* 0x000fe20000020100 */
[----:B------:R-:W-:Y:S01]  /*5c30*/  PLOP3.LUT P0, PT, PT, PT, UP1, 0x80, 0x8 ;  /* 0x000000000008781c */ /* 0x000fe20003f0f018 */
[----:B------:R-:W-:Y:S06]  /*5c40*/  UP2UR UR4, UPR, URZ, 0x2 ;  /* 0x00000002ff047883 */ /* 0x000fec0008000000 */
[----:B------:R-:W-:Y:S06]  /*5c50*/  IMAD.U32 R73, RZ, RZ, UR4 ;  /* 0x00000004ff497e24 */ /* 0x000fec000f8e00ff */
[----:B------:R-:W-:Y:S02]  /*5c60*/  @P0 SHF.R.U32.HI R2, RZ, 0x10, R5 ;  /* 0x00000010ff020819 */ /* 0x000fe40000011605 */
[----:B------:R-:W-:Y:S02]  /*5c70*/  @P0 MOV R3, R4 ;  /* 0x0000000400030202 */ /* 0x000fe40000000f00 */
[----:B------:R-:W-:Y:S02]  /*5c80*/  @P0 R2UR UR4, R2 ;  /* 0x00000000020402ca */ /* 0x000fe400000e0000 */
[----:B------:R-:W-:Y:S02]  /*5c90*/  @P0 LOP3.LUT R4, R5, 0xffff, RZ, 0xc0, !PT ;  /* 0x0000ffff05040812 */ /* 0x000fe400078ec0ff */
[----:B------:R-:W-:Y:S02]  /*5ca0*/  @P0 R2UR UR6, R3 ;  /* 0x00000000030602ca */ /* 0x000fe400000e0000 */
[----:B------:R-:W-:Y:S07]  /*5cb0*/  @P0 R2UR UR5, R4 ;  /* 0x00000000040502ca */ /* 0x000fee00000e0000 */
[----:B------:R-:W-:Y:S02]  /*5cc0*/  @UP1 UMOV UR7, UR4 ;  /* 0x0000000400071c82 */ /* 0x000fe40008000000 */
[----:B------:R-:W-:Y:S02]  /*5cd0*/  IMAD.U32 R72, RZ, RZ, UR7 ;  /* 0x00000007ff487e24 */ /* 0x000fe4000f8e00ff */
[----:B------:R-:W-:Y:S02]  /*5ce0*/  @UP1 UMOV UR38, UR6 ;  /* 0x0000000600261c82 */ /* 0x000fe40008000000 */
[----:B------:R-:W-:Y:S01]  /*5cf0*/  @UP1 UMOV UR37, UR5 ;  /* 0x0000000500251c82 */ /* 0x000fe20008000000 */
[----:B-1----:R-:W-:Y:S05]  /*5d00*/  BRA.U !UP0, `(.L_x_93) ;  /* 0x0000000108cc7547 */ /* 0x002fea000b800000 */
[----:B------:R-:W1:Y:S01]  /*5d10*/  LDCU UR12, c[0x0][0xb20] ;  /* 0x00016400ff0c77ac */ /* 0x000e620008000800 */
[----:B------:R-:W-:Y:S02]  /*5d20*/  UIMAD.WIDE.U32 UR4, UR62, UR59, URZ ;  /* 0x0000003b3e0472a5 */ /* 0x000fe4000f8e00ff */
[----:B------:R-:W-:Y:S02]  /*5d30*/  UIMAD.WIDE.U32 UR6, UR63, UR56, URZ ;  /* 0x000000383f0672a5 */ /* 0x000fe4000f8e00ff */
[----:B------:R-:W-:Y:S02]  /*5d40*/  UISETP.NE.AND UP0, UPT, UR58, 0x1, UPT ;  /* 0x000000013a00788c */ /* 0x000fe4000bf05270 */
[----:B------:R-:W-:Y:S02]  /*5d50*/  UIMAD.WIDE.U32 UR8, UR37, UR59, URZ ;  /* 0x0000003b250872a5 */ /* 0x000fe4000f8e00ff */
[----:B------:R-:W-:Y:S02]  /*5d60*/  UIMAD.WIDE.U32 UR10, UR38, UR56, URZ ;  /* 0x00000038260a72a5 */ /* 0x000fe4000f8e00ff */
[----:B------:R-:W-:Y:S02]  /*5d70*/  UISETP.NE.AND UP1, UPT, UR42, 0x1, UPT ;  /* 0x000000012a00788c */ /* 0x000fe4000bf25270 */
[----:B------:R-:W-:Y:S01]  /*5d80*/  UISETP.NE.AND UP2, UPT, UR45, 0x1, UPT ;  /* 0x000000012d00788c */ /* 0x000fe2000bf45270 */
[----:B------:R-:W-:Y:S02]  /*5d90*/  UMOV UR4, UR5 ;  /* 0x0000000500047c82 */ /* 0x000fe40008000000 */
[----:B-1----:R-:W-:Y:S03]  /*5da0*/  USHF.R.U32.HI UR5, URZ, UR12, UR4 ;  /* 0x0000000cff057299 */ /* 0x002fe60008011604 */
[----:B------:R-:W-:Y:S02]  /*5db0*/  UMOV UR4, UR7 ;  /* 0x0000000700047c82 */ /* 0x000fe40008000000 */
[----:B------:R-:W-:Y:S02]  /*5dc0*/  USHF.R.U32.HI UR7, URZ, UR57, UR4 ;  /* 0x00000039ff077299 */ /* 0x000fe40008011604 */
[----:B------:R-:W-:Y:S02]  /*5dd0*/  USEL UR4, UR62, UR5, !UP0 ;  /* 0x000000053e047287 */ /* 0x000fe4000c000000 */
[----:B------:R-:W-:Y:S01]  /*5de0*/  USEL UR7, UR63, UR7, !UP1 ;  /* 0x000000073f077287 */ /* 0x000fe2000c800000 */
[----:B------:R-:W-:Y:S01]  /*5df0*/  UMOV UR5, UR9 ;  /* 0x0000000900057c82 */ /* 0x000fe20008000000 */
[----:B------:R-:W-:Y:S02]  /*5e00*/  UIMAD.WIDE.U32 UR8, UR4, UR40, URZ ;  /* 0x00000028040872a5 */ /* 0x000fe4000f8e00ff */
[----:B------:R-:W-:Y:S03]  /*5e10*/  USHF.R.U32.HI UR6, URZ, UR12, UR5 ;  /* 0x0000000cff067299 */ /* 0x000fe60008011605 */
[----:B------:R-:W-:Y:S01]  /*5e20*/  UMOV UR5, UR11 ;  /* 0x0000000b00057c82 */ /* 0x000fe20008000000 */
[----:B------:R-:W-:Y:S02]  /*5e30*/  UIMAD.WIDE.U32 UR10, UR7, UR40, URZ ;  /* 0x00000028070a72a5 */ /* 0x000fe4000f8e00ff */
[----:B------:R-:W-:Y:S02]  /*5e40*/  USHF.R.U32.HI UR12, URZ, UR57, UR5 ;  /* 0x00000039ff0c7299 */ /* 0x000fe40008011605 */
[----:B------:R-:W-:Y:S01]  /*5e50*/  USEL UR6, UR37, UR6, !UP0 ;  /* 0x0000000625067287 */ /* 0x000fe2000c000000 */
[----:B------:R-:W-:Y:S02]  /*5e60*/  UMOV UR5, UR9 ;  /* 0x0000000900057c82 */ /* 0x000fe40008000000 */
[----:B------:R-:W-:Y:S01]  /*5e70*/  UMOV UR10, UR11 ;  /* 0x0000000b000a7c82 */ /* 0x000fe20008000000 */
[----:B------:R-:W-:Y:S02]  /*5e80*/  @UP2 USHF.R.U32.HI UR4, URZ, UR41, UR5 ;  /* 0x00000029ff042299 */ /* 0x000fe40008011605 */
[----:B------:R-:W-:Y:S02]  /*5e90*/  @UP2 USHF.R.U32.HI UR7, URZ, UR41, UR10 ;  /* 0x00000029ff072299 */ /* 0x000fe4000801160a */
[----:B------:R-:W-:Y:S02]  /*5ea0*/  UIMAD UR4, UR45, UR4, URZ ;  /* 0x000000042d0472a4 */ /* 0x000fe4000f8e02ff */
[----:B------:R-:W-:Y:S02]  /*5eb0*/  UIMAD.WIDE.U32 UR10, UR6, UR40, URZ ;  /* 0x00000028060a72a5 */ /* 0x000fe4000f8e00ff */
[----:B------:R-:W-:Y:S02]  /*5ec0*/  USEL UR5, UR38, UR12, !UP1 ;  /* 0x0000000c26057287 */ /* 0x000fe4000c800000 */
[----:B------:R-:W-:Y:S02]  /*5ed0*/  UIMAD UR8, UR45, UR7, URZ ;  /* 0x000000072d0872a4 */ /* 0x000fe4000f8e02ff */
[----:B------:R-:W-:Y:S03]  /*5ee0*/  UISETP.GE.AND UP0, UPT, UR6, UR4, UPT ;  /* 0x000000040600728c */ /* 0x000fe6000bf06270 */
[----:B------:R-:W-:Y:S01]  /*5ef0*/  UMOV UR4, UR11 ;  /* 0x0000000b00047c82 */ /* 0x000fe20008000000 */
[----:B------:R-:W-:Y:S02]  /*5f00*/  UISETP.GE.OR UP0, UPT, UR5, UR8, UP0 ;  /* 0x000000080500728c */ /* 0x000fe40008706670 */
[----:B------:R-:W-:Y:S02]  /*5f10*/  USHF.R.U32.HI UR4, URZ, UR41, UR4 ;  /* 0x00000029ff047299 */ /* 0x000fe40008011604 */
[----:B------:R-:W-:Y:S02]  /*5f20*/  UIMAD.WIDE.U32 UR8, UR5, UR40, URZ ;  /* 0x00000028050872a5 */ /* 0x000fe4000f8e00ff */
[----:B------:R-:W-:Y:S02]  /*5f30*/  USEL UR11, UR6, UR4, !UP2 ;  /* 0x00000004060b7287 */ /* 0x000fe4000d000000 */
[----:B------:R-:W-:Y:S02]  /*5f40*/  UIADD3 UR8, UPT, UPT, -UR5, URZ, URZ ;  /* 0x000000ff05087290 */ /* 0x000fe4000fffe1ff */
[----:B------:R-:W-:Y:S01]  /*5f50*/  UIADD3 UR10, UPT, UPT, -UR11, URZ, URZ ;  /* 0x000000ff0b0a7290 */ /* 0x000fe2000fffe1ff */
[----:B------:R-:W-:Y:S01]  /*5f60*/  @!UP0 UMOV UR4, UR9 ;  /* 0x0000000900048c82 */ /* 0x000fe20008000000 */
[----:B------:R-:W-:Y:S02]  /*5f70*/  UIADD3 UR9, UPT, UPT, -UR6, URZ, URZ ;  /* 0x000000ff06097290 */ /* 0x000fe4000fffe1ff */
[----:B------:R-:W-:Y:S02]  /*5f80*/  @!UP0 USHF.R.U32.HI UR4, URZ, UR41, UR4 ;  /* 0x00000029ff048299 */ /* 0x000fe40008011604 */
[----:B------:R-:W-:Y:S02]  /*5f90*/  UIMAD UR10, UR45, UR10, UR6 ;  /* 0x0000000a2d0a72a4 */ /* 0x000fe4000f8e0206 */
[----:B------:R-:W-:Y:S04]  /*5fa0*/  @!UP0 USEL UR4, UR5, UR4, !UP2 ;  /* 0x0000000405048287 */ /* 0x000fe8000d000000 */
[----:B------:R-:W-:Y:S02]  /*5fb0*/  @!UP0 UIMAD UR10, UR7, UR10, UR4 ;  /* 0x0000000a070a82a4 */ /* 0x000fe4000f8e0204 */
[----:B------:R-:W-:Y:S02]  /*5fc0*/  @!UP0 UIADD3 UR11, UPT, UPT, UR11, -UR4, URZ ;  /* 0x800000040b0b8290 */ /* 0x000fe4000fffe0ff */
[----:B------:R-:W-:Y:S02]  /*5fd0*/  UIMAD UR7, UR42, UR8, UR38 ;  /* 0x000000082a0772a4 */ /* 0x000fe4000f8e0226 */
[----:B------:R-:W-:Y:S02]  /*5fe0*/  @!UP0 UIMAD UR6, UR11, UR45, UR5 ;  /* 0x0000002d0b0682a4 */ /* 0x000fe4000f8e0205 */
[----:B------:R-:W-:Y:S01]  /*5ff0*/  UIMAD UR4, UR58, UR9, UR37 ;  /* 0x000000093a0472a4 */ /* 0x000fe2000f8e0225 */
[----:B------:R-:W-:Y:S02]  /*6000*/  @!UP0 UMOV UR5, UR10 ;  /* 0x0000000a00058c82 */ /* 0x000fe40008000000 */
[----:B------:R-:W-:Y:S02]  /*6010*/  UIMAD UR38, UR5, UR42, UR7 ;  /* 0x0000002a052672a4 */ /* 0x000fe4000f8e0207 */
[----:B------:R-:W-:Y:S11]  /*6020*/  UIMAD UR37, UR6, UR58, UR4 ;  /* 0x0000003a062572a4 */ /* 0x000ff6000f8e0204 */
[----:B------:R-:W-:Y:S01]  /*6030*/  @!UPT UIADD3 URZ, UPT, UPT, URZ, URZ, URZ ;  /* 0x000000fffffff290 */ /* 0x000fe2000fffe0ff */
.L_x_93:
[----:B------:R-:W-:Y:S01]  /*6040*/  UISETP.NE.AND UP0, UPT, UR39, 0x1, UPT ;  /* 0x000000012700788c */ /* 0x000fe2000bf05270 */
[----:B------:R-:W-:Y:S01]  /*6050*/  LOP3.LUT P0, RZ, R62, 0x3f0, RZ, 0xc0, !PT ;  /* 0x000003f03eff7812 */ /* 0x000fe2000780c0ff */
[----:B------:R-:W-:Y:S01]  /*6060*/  USHF.L.U32 UR50, UR24, 0x6, URZ ;  /* 0x0000000618327899 */ /* 0x000fe200080006ff */
[----:B------:R-:W-:Y:S01]  /*6070*/  BSSY.RECONVERGENT B6, `(.L_x_94) ;  /* 0x0000034000067945 */ /* 0x000fe20003800200 */
[----:B------:R-:W-:Y:S01]  /*6080*/  USHF.L.U32 UR49, UR28, 0x8, URZ ;  /* 0x000000081c317899 */ /* 0x000fe200080006ff */
[----:B------:R-:W-:Y:S06]  /*6090*/  IADD3 R64, PT, PT, R64, 0x1, RZ ;  /* 0x0000000140407810 */ /* 0x000fec0007ffe0ff */
[----:B------:R-:W1:Y:S01]  /*60a0*/  @!UP0 LDCU.128 UR12, c[0x0][0xb10] ;  /* 0x00016200ff0c87ac */ /* 0x000e620008000c00 */
[----:B------:R-:W2:Y:S01]  /*60b0*/  @!UP0 LDCU UR5, c[0x0][0xb0c] ;  /* 0x00016180ff0587ac */ /* 0x000ea20008000800 */
[----:B------:R-:W3:Y:S01]  /*60c0*/  @!UP0 LDCU UR10, c[0x0][0xb20] ;  /* 0x00016400ff0a87ac */ /* 0x000ee20008000800 */
[----:B-1----:R-:W-:Y:S02]  /*60d0*/  UIMAD.WIDE.U32 UR8, UR38, UR12, URZ ;  /* 0x0000000c260872a5 */ /* 0x002fe4000f8e00ff */
[----:B------:R-:W-:Y:S02]  /*60e0*/  UIMAD.WIDE.U32 UR6, UR37, UR15, URZ ;  /* 0x0000000f250672a5 */ /* 0x000fe4000f8e00ff */
[----:B------:R-:W-:Y:S03]  /*60f0*/  @!UP0 UISETP.NE.AND UP1, UPT, UR14, 0x1, UPT ;  /* 0x000000010e00888c */ /* 0x000fe6000bf25270 */
[----:B------:R-:W-:Y:S01]  /*6100*/  @!UP0 UMOV UR4, UR9 ;  /* 0x0000000900048c82 */ /* 0x000fe20008000000 */
[----:B--2---:R-:W-:Y:S02]  /*6110*/  @!UP0 UISETP.NE.AND UP2, UPT, UR5, 0x1, UPT ;  /* 0x000000010500888c */ /* 0x004fe4000bf45270 */
[----:B------:R-:W-:Y:S01]  /*6120*/  @!UP0 USHF.R.U32.HI UR4, URZ, UR13, UR4 ;  /* 0x0000000dff048299 */ /* 0x000fe20008011604 */
[----:B------:R-:W-:Y:S02]  /*6130*/  @!UP0 UMOV UR6, UR7 ;  /* 0x0000000700068c82 */ /* 0x000fe40008000000 */
[----:B---3--:R-:W-:Y:S02]  /*6140*/  @!UP0 USHF.R.U32.HI UR6, URZ, UR10, UR6 ;  /* 0x0000000aff068299 */ /* 0x008fe40008011606 */
[----:B------:R-:W-:Y:S02]  /*6150*/  @!UP0 USEL UR7, UR38, UR4, !UP2 ;  /* 0x0000000426078287 */ /* 0x000fe4000d000000 */
[----:B------:R-:W-:Y:S04]  /*6160*/  @!UP0 USEL UR6, UR37, UR6, !UP1 ;  /* 0x0000000625068287 */ /* 0x000fe8000c800000 */
[----:B------:R-:W-:Y:S02]  /*6170*/  @!UP0 UIADD3 UR4, UPT, UPT, -UR7, UR6, URZ ;  /* 0x0000000607048290 */ /* 0x000fe4000fffe1ff */
[----:B------:R-:W-:Y:S02]  /*6180*/  @!UP0 UIADD3 UR6, UPT, UPT, UR7, -UR6, URZ ;  /* 0x8000000607068290 */ /* 0x000fe4000fffe0ff */
[----:B------:R-:W-:Y:S02]  /*6190*/  @!UP0 UIMAD UR38, UR4, UR5, UR38 ;  /* 0x00000005042682a4 */ /* 0x000fe4000f8e0226 */
[----:B------:R-:W-:Y:S01]  /*61a0*/  @!UP0 UIMAD UR37, UR6, UR14, UR37 ;  /* 0x0000000e062582a4 */ /* 0x000fe2000f8e0225 */
[----:B------:R-:W-:Y:S11]  /*61b0*/  @!P0 BRA `(.L_x_95) ;  /* 0x00000000007c8947 */ /* 0x000ff60003800000 */
[----:B------:R-:W1:Y:S01]  /*61c0*/  LDCU.64 UR8, c[0x4][0x80] ;  /* 0x01001000ff0877ac */ /* 0x000e620008000a00 */
[----:B------:R-:W-:Y:S01]  /*61d0*/  MOV R2, 0x0 ;  /* 0x0000000000027802 */ /* 0x000fe20000000f00 */
[----:B------:R-:W-:Y:S02]  /*61e0*/  HFMA2 R12, -RZ, RZ, 0, 5.9604644775390625e-08 ;  /* 0x00000001ff0c7431 */ /* 0x000fe400000001ff */
[----:B------:R-:W-:Y:S01]  /*61f0*/  IMAD.MOV.U32 R8, RZ, RZ, 0x70 ;  /* 0x00000070ff087424 */ /* 0x000fe200078e00ff */
[----:B------:R2:W3:Y:S01]  /*6200*/  LDC.64 R14, c[0x4][R2] ;  /* 0x01000000020e7b82 */ /* 0x0004e20000000a00 */
[----:B------:R-:W4:Y:S01]  /*6210*/  LDCU.64 UR6, c[0x4][0x88] ;  /* 0x01001100ff0677ac */ /* 0x000f220008000a00 */
[----:B------:R-:W-:Y:S01]  /*6220*/  IMAD.MOV.U32 R13, RZ, RZ, RZ ;  /* 0x000000ffff0d7224 */ /* 0x000fe200078e00ff */
[----:B------:R-:W2:Y:S01]  /*6230*/  LDCU.64 UR4, c[0x4][0x8] ;  /* 0x01000100ff0477ac */ /* 0x000ea20008000a00 */
[----:B-1----:R-:W-:Y:S01]  /*6240*/  MOV R5, UR9 ;  /* 0x0000000900057c02 */ /* 0x002fe20008000f00 */
[----:B------:R-:W-:Y:S01]  /*6250*/  IMAD.U32 R4, RZ, RZ, UR8 ;  /* 0x00000008ff047e24 */ /* 0x000fe2000f8e00ff */
[----:B----4-:R-:W-:Y:S01]  /*6260*/  MOV R7, UR7 ;  /* 0x0000000700077c02 */ /* 0x010fe20008000f00 */
[----:B------:R-:W-:Y:S01]  /*6270*/  IMAD.U32 R6, RZ, RZ, UR6 ;  /* 0x00000006ff067e24 */ /* 0x000fe2000f8e00ff */
[----:B--2---:R-:W-:Y:S01]  /*6280*/  MOV R11, UR5 ;  /* 0x00000005000b7c02 */ /* 0x004fe20008000f00 */
[----:B------:R-:W-:Y:S02]  /*6290*/  IMAD.U32 R10, RZ, RZ, UR4 ;  /* 0x00000004ff0a7e24 */ /* 0x000fe4000f8e00ff */
[----:B------:R-:W-:Y:S07]  /*62a0*/  LEPC R20, `(.L_x_96) ;  /* 0x000000001014794e */ /* 0x000fee0000000000 */
[----:B---3-5:R-:W-:Y:S05]  /*62b0*/  CALL.ABS.NOINC R14 ;  /* 0x000000000e007343 */ /* 0x028fea0003c00000 */
.L_x_96:
[----:B------:R-:W1:Y:S01]  /*62c0*/  LDCU.64 UR8, c[0x4][0x80] ;  /* 0x01001000ff0877ac */ /* 0x000e620008000a00 */
[----:B------:R-:W2:Y:S01]  /*62d0*/  LDC.64 R2, c[0x4][R2] ;  /* 0x0100000002027b82 */ /* 0x000ea20000000a00 */
[----:B------:R-:W-:Y:S02]  /*62e0*/  HFMA2 R12, -RZ, RZ, 0, 5.9604644775390625e-08 ;  /* 0x00000001ff0c7431 */ /* 0x000fe400000001ff */
[----:B------:R-:W-:Y:S02]  /*62f0*/  IMAD.MOV.U32 R8, RZ, RZ, 0x70 ;  /* 0x00000070ff087424 */ /* 0x000fe400078e00ff */
[----:B------:R-:W-:Y:S01]  /*6300*/  IMAD.MOV.U32 R13, RZ, RZ, RZ ;  /* 0x000000ffff0d7224 */ /* 0x000fe200078e00ff */
[----:B------:R-:W3:Y:S01]  /*6310*/  LDCU.64 UR6, c[0x4][0x88] ;  /* 0x01001100ff0677ac */ /* 0x000ee20008000a00 */
[----:B------:R-:W4:Y:S01]  /*6320*/  LDCU.64 UR4, c[0x4][0x8] ;  /* 0x01000100ff0477ac */ /* 0x000f220008000a00 */
[----:B-1----:R-:W-:Y:S02]  /*6330*/  MOV R4, UR8 ;  /* 0x0000000800047c02 */ /* 0x002fe40008000f00 */
[----:B------:R-:W-:Y:S02]  /*6340*/  MOV R5, UR9 ;  /* 0x0000000900057c02 */ /* 0x000fe40008000f00 */
[----:B---3--:R-:W-:Y:S01]  /*6350*/  MOV R7, UR7 ;  /* 0x0000000700077c02 */ /* 0x008fe20008000f00 */
[----:B------:R-:W-:Y:S01]  /*6360*/  IMAD.U32 R6, RZ, RZ, UR6 ;  /* 0x00000006ff067e24 */ /* 0x000fe2000f8e00ff */
[----:B----4-:R-:W-:Y:S01]  /*6370*/  MOV R11, UR5 ;  /* 0x00000005000b7c02 */ /* 0x010fe20008000f00 */
[----:B------:R-:W-:Y:S02]  /*6380*/  IMAD.U32 R10, RZ, RZ, UR4 ;  /* 0x00000004ff0a7e24 */ /* 0x000fe4000f8e00ff */
[----:B------:R-:W-:Y:S07]  /*6390*/  LEPC R20, `(.L_x_95) ;  /* 0x000000001014794e */ /* 0x000fee0000000000 */
[----:B--2---:R-:W-:Y:S05]  /*63a0*/  CALL.ABS.NOINC R2 ;  /* 0x0000000002007343 */ /* 0x004fea0003c00000 */
.L_x_95:
[----:B------:R-:W-:Y:S05]  /*63b0*/  BSYNC.RECONVERGENT B6 ;  /* 0x0000000000067941 */ /* 0x000fea0003800200 */
.L_x_94:
[----:B------:R-:W-:Y:S02]  /*63c0*/  R2UR UR6, R61 ;  /* 0x000000003d0672ca */ /* 0x000fe400000e0000 */
[----:B------:R-:W-:Y:S02]  /*63d0*/  R2UR UR5, R71 ;  /* 0x00000000470572ca */ /* 0x000fe400000e0000 */
[----:B------:R-:W-:Y:S02]  /*63e0*/  R2UR UR4, R70 ;  /* 0x00000000460472ca */ /* 0x000fe400000e0000 */
[----:B------:R-:W-:Y:S02]  /*63f0*/  ISETP.NE.U32.AND P4, PT, R54, RZ, PT ;  /* 0x000000ff3600720c */ /* 0x000fe40003f85070 */
[----:B------:R-:W-:Y:S02]  /*6400*/  ISETP.NE.U32.AND P2, PT, RZ, UR60, PT ;  /* 0x0000003cff007c0c */ /* 0x000fe4000bf45070 */
[----:B------:R-:W-:Y:S02]  /*6410*/  ISETP.NE.AND.EX P4, PT, R55, RZ, PT, P4 ;  /* 0x000000ff3700720c */ /* 0x000fe40003f85340 */
[----:B------:R-:W-:Y:S01]  /*6420*/  ISETP.NE.AND.EX P2, PT, RZ, UR61, PT, P2 ;  /* 0x0000003dff007c0c */ /* 0x000fe2000bf45320 */
[----:B------:R-:W-:Y:S02]  /*6430*/  UISETP.NE.AND UP2, UPT, UR6, URZ, UPT ;  /* 0x000000ff0600728c */ /* 0x000fe4000bf45270 */
[----:B------:R-:W-:Y:S04]  /*6440*/  UISETP.NE.U32.AND UP0, UPT, UR5, URZ, UPT ;  /* 0x000000ff0500728c */ /* 0x000fe8000bf05070 */
[----:B------:R-:W-:Y:S01]  /*6450*/  UISETP.NE.AND.EX UP1, UPT, UR4, URZ, UPT, UP0 ;  /* 0x000000ff0400728c */ /* 0x000fe2000bf25300 */
[----:B------:R-:W-:Y:S01]  /*6460*/  PLOP3.LUT P1, PT, PT, PT, UP2, 0x80, 0x8 ;  /* 0x000000000008781c */ /* 0x000fe20003f2f028 */
[----:B------:R-:W-:Y:S03]  /*6470*/  UPLOP3.LUT UP0, UPT, UPT, UPT, UPT, 0x40, 0x4 ;  /* 0x000000000004789c */ /* 0x000fe60003f0e870 */
[----:B------:R-:W-:Y:S06]  /*6480*/  @UP2 UPLOP3.LUT UP0, UPT, UPT, UPT, UP1, 0x80, 0x8 ;  /* 0x000000000008289c */ /* 0x000fec0003f0f010 */
[----:B------:R-:W-:Y:S01]  /*6490*/  PLOP3.LUT P0, PT, PT, PT, UP0, 0x80, 0x8 ;  /* 0x000000000008781c */ /* 0x000fe20003f0f008 */
[----:B------:R-:W-:Y:S01]  /*64a0*/  @!UPT UIADD3 URZ, UPT, UPT, URZ, URZ, URZ ;  /* 0x000000fffffff290 */ /* 0x000fe2000fffe0ff */
[----:B------:R-:W-:Y:S11]  /*64b0*/  BRA.U !UP1, `(.L_x_97) ;  /* 0x0000000109407547 */ /* 0x000ff6000b800000 */
[----:B------:R-:W-:Y:S01]  /*64c0*/  UISETP.NE.U32.AND UP0, UPT, UR60, URZ, UPT ;  /* 0x000000ff3c00728c */ /* 0x000fe2000bf05070 */
[----:B------:R-:W-:Y:S01]  /*64d0*/  R2UR UR6, R71 ;  /* 0x00000000470672ca */ /* 0x000fe200000e0000 */
[----:B------:R-:W1:Y:S01]  /*64e0*/  LDCU.64 UR8, c[0x0][0x358] ;  /* 0x00006b00ff0877ac */ /* 0x000e620008000a00 */
[----:B------:R-:W-:Y:S02]  /*64f0*/  HFMA2 R57, -RZ, RZ, 0, 5.9604644775390625e-08 ;  /* 0x00000001ff397431 */ /* 0x000fe400000001ff */
[----:B------:R-:W-:Y:S01]  /*6500*/  IMAD.MOV.U32 R0, RZ, RZ, 0x1 ;  /* 0x00000001ff007424 */ /* 0x000fe200078e00ff */
[----:B------:R-:W-:Y:S06]  /*6510*/  UISETP.NE.AND.EX UP0, UPT, UR61, URZ, UPT, UP0 ;  /* 0x000000ff3d00728c */ /* 0x000fec000bf05300 */
[----:B------:R-:W-:Y:S05]  /*6520*/  PLOP3.LUT P3, PT, PT, PT, UP0, 0x80, 0x8 ;  /* 0x000000000008781c */ /* 0x000fea0003f6f008 */
[----:B------:R-:W2:Y:S01]  /*6530*/  @UP0 LDCU.64 UR4, c[0x0][0x888] ;  /* 0x00011100ff0407ac */ /* 0x000ea20008000a00 */
[----:B------:R-:W-:Y:S07]  /*6540*/  @UP0 UIMAD UR6, UR36, UR6, URZ ;  /* 0x00000006240602a4 */ /* 0x000fee000f8e02ff */
[----:B------:R-:W-:Y:S01]  /*6550*/  @!P3 PRMT R57, R0, 0x7610, R57 ;  /* 0x000076100039b816 */ /* 0x000fe20000000039 */
[----:B--2---:R-:W-:Y:S06]  /*6560*/  @UP0 UIMAD.WIDE UR4, UR6, 0x4, UR4 ;  /* 0x00000004060408a5 */ /* 0x004fec000f8e0204 */
[----:B------:R-:W-:Y:S02]  /*6570*/  IMAD.U32 R2, RZ, RZ, UR4 ;  /* 0x00000004ff027e24 */ /* 0x000fe4000f8e00ff */
[----:B------:R-:W-:Y:S03]  /*6580*/  IMAD.U32 R3, RZ, RZ, UR5 ;  /* 0x00000005ff037e24 */ /* 0x000fe6000f8e00ff */
[----:B------:R-:W2:Y:S02]  /*6590*/  @!UP0 LDCU UR4, c[0x0][0x880] ;  /* 0x00011000ff0487ac */ /* 0x000ea40008000800 */
[----:B-1---5:R1:W5:Y:S02]  /*65a0*/  @P3 LDG.E R27, desc[UR8][R2.64] ;  /* 0x00000008021b3981 */ /* 0x022364000c1e1900 */
[----:B-12---:R-:W-:Y:S02]  /*65b0*/  @!P3 MOV R27, UR4 ;  /* 0x00000004001bbc02 */ /* 0x006fe40008000f00 */
.L_x_97:
[----:B------:R-:W-:Y:S05]  /*65c0*/  @!P4 BRA `(.L_x_98) ;  /* 0x000000000024c947 */ /* 0x000fea0003800000 */
[----:B------:R-:W-:Y:S01]  /*65d0*/  ISETP.NE.U32.AND P3, PT, R52, RZ, PT ;  /* 0x000000ff3400720c */ /* 0x000fe20003f65070 */
[----:B------:R-:W1:Y:S03]  /*65e0*/  LDCU.64 UR4, c[0x0][0x358] ;  /* 0x00006b00ff0477ac */ /* 0x000e660008000a00 */
[----:B------:R-:W-:Y:S11]  /*65f0*/  ISETP.NE.AND.EX P3, PT, R53, RZ, PT, P3 ;  /* 0x000000ff3500720c */ /* 0x000ff60003f65330 */
[----:B------:R-:W-:Y:S02]  /*6600*/  @!UPT UIADD3 URZ, UPT, UPT, URZ, URZ, URZ ;  /* 0x000000fffffff290 */ /* 0x000fe4000fffe0ff */
[----:B------:R-:W2:Y:S01]  /*6610*/  @P3 LDC.64 R2, c[0x0][0x8a8] ;  /* 0x00022a00ff023b82 */ /* 0x000ea20000000a00 */
[----:B------:R-:W-:Y:S04]  /*6620*/  @P3 IMAD R0, R54, UR36, RZ ;  /* 0x0000002436003c24 */ /* 0x000fe8000f8e02ff */
[----:B--2---:R-:W-:Y:S05]  /*6630*/  @P3 IMAD.WIDE R2, R0, 0x4, R2 ;  /* 0x0000000400023825 */ /* 0x004fea00078e0202 */
[----:B-1---5:R1:W5:Y:S02]  /*6640*/  @P3 LDG.E R24, desc[UR4][R2.64] ;  /* 0x0000000402183981 */ /* 0x022364000c1e1900 */
[----:B-1----:R-:W2:Y:S02]  /*6650*/  @!P3 LDC R24, c[0x0][0x8a0] ;  /* 0x00022800ff18bb82 */ /* 0x002ea40000000800 */
.L_x_98:
[----:B-----5:R-:W-:Y:S01]  /*6660*/  FSETP.NEU.AND P3, PT, R27, RZ, PT ;  /* 0x000000ff1b00720b */ /* 0x020fe20003f6d000 */
[----:B------:R-:W-:Y:S01]  /*6670*/  IMAD.SHL.U32 R35, R56, 0x4, RZ ;  /* 0x0000000438237824 */ /* 0x000fe200078e00ff */
[----:B------:R-:W-:Y:S01]  /*6680*/  SEL R4, RZ, 0xffffffff, P2 ;  /* 0xffffffffff047807 */ /* 0x000fe20001000000 */
[----:B------:R-:W-:Y:S01]  /*6690*/  BSSY B1, `(.L_x_99) ;  /* 0x0000043000017945 */ /* 0x000fe20003800000 */
[----:B------:R-:W-:Y:S01]  /*66a0*/  @P1 LOP3.LUT P2, RZ, R57, 0xff, RZ, 0xc0, !PT ;  /* 0x000000ff39ff1812 */ /* 0x000fe2000784c0ff */
[----:B------:R-:W-:Y:S01]  /*66b0*/  VIADD R76, R35, UR43 ;  /* 0x0000002b234c7c36 */ /* 0x000fe20008000000 */
[----:B------:R-:W-:Y:S01]  /*66c0*/  @P1 SEL R3, RZ, 0xffffffff, P3 ;  /* 0xffffffffff031807 */ /* 0x000fe20001800000 */
[----:B------:R-:W-:Y:S01]  /*66d0*/  IMAD.MOV.U32 R80, RZ, RZ, 0x1 ;  /* 0x00000001ff507424 */ /* 0x000fe200078e00ff */
[----:B------:R-:W-:Y:S01]  /*66e0*/  LEA R77, R22, UR43, 0x3 ;  /* 0x0000002b164d7c11 */ /* 0x000fe2000f8e18ff */
[----:B------:R-:W-:Y:S01]  /*66f0*/  IMAD.MOV.U32 R34, RZ, RZ, RZ ;  /* 0x000000ffff227224 */ /* 0x000fe200078e00ff */
[----:B------:R-:W-:Y:S02]  /*6700*/  @P0 SEL R3, R4, R3, !P2 ;  /* 0x0000000304030207 */ /* 0x000fe40005000000 */
[----:B------:R-:W-:Y:S02]  /*6710*/  CS2R R38, SRZ ;  /* 0x0000000000267805 */ /* 0x000fe4000001ff00 */
[----:B------:R-:W-:Y:S02]  /*6720*/  SHF.L.U32 R2, R66, 0x1f, RZ ;  /* 0x0000001f42027819 */ /* 0x000fe400000006ff */
[----:B------:R-:W-:Y:S02]  /*6730*/  CS2R R36, SRZ ;  /* 0x0000000000247805 */ /* 0x000fe4000001ff00 */
[----:B------:R-:W-:Y:S02]  /*6740*/  @P1 LOP3.LUT R3, R3, 0x1, RZ, 0xc0, !PT ;  /* 0x0000000103031812 */ /* 0x000fe400078ec0ff */
[----:B------:R-:W-:Y:S02]  /*6750*/  CS2R R42, SRZ ;  /* 0x00000000002a7805 */ /* 0x000fe4000001ff00 */
[----:B------:R-:W-:Y:S02]  /*6760*/  PLOP3.LUT P2, PT, PT, PT, UP1, 0x80, 0x8 ;  /* 0x000000000008781c */ /* 0x000fe40003f4f018 */
[----:B------:R-:W-:Y:S02]  /*6770*/  CS2R R40, SRZ ;  /* 0x0000000000287805 */ /* 0x000fe4000001ff00 */
[----:B------:R-:W-:Y:S02]  /*6780*/  ISETP.NE.U32.OR P6, PT, R3, 0x1, !P1 ;  /* 0x000000010300780c */ /* 0x000fe40004fc5470 */
[----:B------:R-:W-:Y:S02]  /*6790*/  CS2R R46, SRZ ;  /* 0x00000000002e7805 */ /* 0x000fe4000001ff00 */
[----:B------:R-:W-:Y:S02]  /*67a0*/  LEA.HI R25, R22, R22, RZ, 0x1 ;  /* 0x0000001616197211 */ /* 0x000fe400078f08ff */
[----:B------:R-:W-:Y:S02]  /*67b0*/  CS2R R44, SRZ ;  /* 0x00000000002c7805 */ /* 0x000fe4000001ff00 */
[----:B------:R-:W-:Y:S02]  /*67c0*/  LOP3.LUT P4, R63, R57, 0xff, RZ, 0xc0, !PT ;  /* 0x000000ff393f7812 */ /* 0x000fe4000788c0ff */
[----:B------:R-:W-:Y:S02]  /*67d0*/  CS2R R50, SRZ ;  /* 0x0000000000327805 */ /* 0x000fe4000001ff00 */
[----:B------:R-:W-:Y:S01]  /*67e0*/  SEL R3, RZ, 0xffffffff, P3 ;  /* 0xffffffffff037807 */ /* 0x000fe20001800000 */
[C---:B------:R-:W-:Y:S01]  /*67f0*/  IMAD.SHL.U32 R0, R25.reuse, 0x80, RZ ;  /* 0x0000008019007824 */ /* 0x040fe200078e00ff */
[----:B------:R-:W-:Y:S02]  /*6800*/  LOP3.LUT R25, R25, 0xffe, RZ, 0xc0, !PT ;  /* 0x00000ffe19197812 */ /* 0x000fe400078ec0ff */
[----:B------:R-:W-:Y:S02]  /*6810*/  CS2R R48, SRZ ;  /* 0x0000000000307805 */ /* 0x000fe4000001ff00 */
[----:B------:R-:W-:Y:S01]  /*6820*/  P2R R74, PR, RZ, 0x40 ;  /* 0x00000040ff4a7803 */ /* 0x000fe20000000000 */
[----:B------:R-:W-:Y:S01]  /*6830*/  VIADD R79, R76, 0x400 ;  /* 0x000004004c4f7836 */ /* 0x000fe20000000000 */
[----:B------:R-:W-:Y:S01]  /*6840*/  @P2 SEL R3, R4, R3, !P4 ;  /* 0x0000000304032207 */ /* 0x000fe20006000000 */
[----:B------:R-:W-:Y:S01]  /*6850*/  IMAD.IADD R25, R22, 0x1, -R25 ;  /* 0x0000000116197824 */ /* 0x000fe200078e0a19 */
[----:B------:R-:W-:Y:S01]  /*6860*/  @P6 SHF.L.U32 R5, RZ, 0x1f, RZ ;  /* 0x0000001fff056819 */ /* 0x000fe200000006ff */
[----:B------:R-:W-:Y:S01]  /*6870*/  IMAD.IADD R75, R67, 0x1, R76 ;  /* 0x00000001434b7824 */ /* 0x000fe200078e024c */
[----:B------:R-:W-:Y:S02]  /*6880*/  LOP3.LUT R0, R0, 0xffffff00, RZ, 0xc0, !PT ;  /* 0xffffff0000007812 */ /* 0x000fe400078ec0ff */
[----:B------:R-:W1:Y:S01]  /*6890*/  @P6 SYNCS.PHASECHK.TRANS64.TRYWAIT P1, [UR43+0x20], R5 ;  /* 0x00002005ff0065a7 */ /* 0x000e62000802112b */
[----:B------:R-:W-:Y:S02]  /*68a0*/  LOP3.LUT R3, R3, 0x1, RZ, 0xc0, !PT ;  /* 0x0000000103037812 */ /* 0x000fe400078ec0ff */
[----:B------:R-:W-:Y:S02]  /*68b0*/  IMAD.IADD R0, R23, 0x1, R0 ;  /* 0x0000000117007824 */ /* 0x000fe400078e0200 */
[----:B------:R-:W-:Y:S02]  /*68c0*/  ISETP.NE.U32.AND P5, PT, R3, 0x1, PT ;  /* 0x000000010300780c */ /* 0x000fe40003fa5070 */
[----:B------:R-:W-:Y:S02]  /*68d0*/  IMAD R25, R25, 0x100000, R0 ;  /* 0x0010000019197824 */ /* 0x000fe400078e0200 */
[----:B------:R-:W-:Y:S01]  /*68e0*/  P2R R81, PR, RZ, 0x20 ;  /* 0x00000020ff517803 */ /* 0x000fe20000000000 */
[----:B------:R3:W4:Y:S01]  /*68f0*/  SYNCS.PHASECHK.TRANS64.TRYWAIT P0, [R77+URZ+0x90], R2 ;  /* 0x000090024d0075a7 */ /* 0x00072200080011ff */
[----:B-1----:R-:W-:Y:S01]  /*6900*/  @P6 SEL R80, RZ, 0x1, !P1 ;  /* 0x00000001ff506807 */ /* 0x002fe20004800000 */
[----:B---3--:R-:W-:Y:S06]  /*6910*/  @!P6 BRA `(.L_x_100) ;  /* 0x000000000068e947 */ /* 0x008fec0003800000 */
[----:B------:R-:W-:Y:S01]  /*6920*/  @P5 IMAD R0, R68, 0x4, R79 ;  /* 0x0000000444005824 */ /* 0x000fe200078e024f */
[----:B------:R-:W-:Y:S01]  /*6930*/  ISETP.NE.AND P1, PT, R80, RZ, PT ;  /* 0x000000ff5000720c */ /* 0x000fe20003f25270 */
[----:B------:R-:W-:Y:S01]  /*6940*/  @P5 IMAD R4, R68, 0x4, R76 ;  /* 0x0000000444045824 */ /* 0x000fe200078e024c */
[----:B------:R-:W-:Y:S01]  /*6950*/  BSSY B0, `(.L_x_101) ;  /* 0x000000e000007945 */ /* 0x000fe20003800000 */
[----:B------:R-:W-:Y:S01]  /*6960*/  IMAD.MOV.U32 R38, RZ, RZ, RZ ;  /* 0x000000ffff267224 */ /* 0x000fe200078e00ff */
[----:B------:R-:W-:Y:S01]  /*6970*/  CS2R R42, SRZ ;  /* 0x00000000002a7805 */ /* 0x000fe2000001ff00 */
[----:B------:R-:W-:Y:S01]  /*6980*/  @P5 IMAD.IADD R5, R67, 0x1, R0 ;  /* 0x0000000143055824 */ /* 0x000fe200078e0200 */
[----:B------:R-:W-:Y:S02]  /*6990*/  CS2R R40, SRZ ;  /* 0x0000000000287805 */ /* 0x000fe4000001ff00 */
[----:B------:R-:W-:Y:S02]  /*69a0*/  CS2R R36, SRZ ;  /* 0x0000000000247805 */ /* 0x000fe4000001ff00 */
[----:B------:R-:W-:Y:S02]  /*69b0*/  CS2R R50, SRZ ;  /* 0x0000000000327805 */ /* 0x000fe4000001ff00 */
[----:B------:R-:W-:Y:S02]  /*69c0*/  CS2R R48, SRZ ;  /* 0x0000000000307805 */ /* 0x000fe4000001ff00 */
[----:B------:R-:W-:Y:S02]  /*69d0*/  CS2R R46, SRZ ;  /* 0x00000000002e7805 */ /* 0x000fe4000001ff00 */
[----:B------:R-:W-:Y:S01]  /*69e0*/  CS2R R44, SRZ ;  /* 0x00000000002c7805 */ /* 0x000fe2000001ff00 */
[----:B------:R-:W-:Y:S06]  /*69f0*/  @P1 BRA `(.L_x_102) ;  /* 0x00000000000c1947 */ /* 0x000fec0003800000 */
[----:B------:R-:W-:Y:S04]  /*6a00*/  SHF.L.U32 R3, RZ, 0x1f, RZ ;  /* 0x0000001fff037819 */ /* 0x000fe800000006ff */
[----:B------:R-:W1:Y:S02]  /*6a10*/  SYNCS.PHASECHK.TRANS64.TRYWAIT P1, [UR43+0x20], R3 ;  /* 0x00002003ff0075a7 */ /* 0x000e64000802112b */
[----:B-1----:R-:W-:Y:S05]  /*6a20*/  @!P1 BRA `(.L_x_103) ;  /* 0x00000058007c9947 */ /* 0x002fea0003800000 */
.L_x_102:
[----:B------:R-:W-:Y:S05]  /*6a30*/  BSYNC B0 ;  /* 0x0000000000007941 */ /* 0x000fea0003800000 */
.L_x_101:
[----:B------:R-:W-:Y:S01]  /*6a40*/  ISETP.NE.AND P1, PT, R81, RZ, PT ;  /* 0x000000ff5100720c */ /* 0x000fe20003f25270 */
[----:B------:R-:W-:Y:S11]  /*6a50*/  HFMA2 R34, -RZ, RZ, 0, 5.9604644775390625e-08 ;  /* 0x00000001ff227431 */ /* 0x000ff600000001ff */
[----:B------:R-:W-:Y:S01]  /*6a60*/  @!UPT UIADD3 URZ, UPT, UPT, URZ, URZ, URZ ;  /* 0x000000fffffff290 */ /* 0x000fe2000fffe0ff */
[----:B------:R-:W-:Y:S05]  /*6a70*/  @P1 WARPSYNC.ALL ;  /* 0x0000000000001948 */ /* 0x000fea0003800000 */
[----:B------:R3:W1:Y:S04]  /*6a80*/  @P1 LDSM.16.M88.4 R40, [R4+0x400] ;  /* 0x000400000428183b */ /* 0x0006680000000200 */
[----:B------:R3:W1:Y:S04]  /*6a90*/  @P1 LDSM.16.M88.4 R36, [R5] ;  /* 0x000000000524183b */ /* 0x0006680000000200 */
[----:B------:R3:W1:Y:S04]  /*6aa0*/  @P1 LDSM.16.M88.4 R48, [R35+UR43+0x400] ;  /* 0x0004002b2330183b */ /* 0x0006680008000200 */
[----:B------:R3:W1:Y:S02]  /*6ab0*/  @P1 LDSM.16.M88.4 R44, [R75+0x400] ;  /* 0x000400004b2c183b */ /* 0x0006640000000200 */
.L_x_100:
[----:B------:R-:W-:Y:S05]  /*6ac0*/  BSYNC B1 ;  /* 0x0000000000017941 */ /* 0x000fea0003800000 */
.L_x_99:
[----:B-1----:R-:W-:Y:S04]  /*6ad0*/  SHF.R.U32.HI R3, RZ, 0x15, R25 ;  /* 0x00000015ff037819 */ /* 0x002fe80000011619 */
[----:B------:R-:W-:Y:S01]  /*6ae0*/  LOP3.LUT P1, RZ, R3, 0x3, R58, 0x48, !PT ;  /* 0x0000000303ff7812 */ /* 0x000fe2000782483a */
[----:B------:R-:W-:Y:S01]  /*6af0*/  @!UPT UIADD3 URZ, UPT, UPT, URZ, URZ, URZ ;  /* 0x000000fffffff290 */ /* 0x000fe2000fffe0ff */
[----:B----4-:R-:W-:Y:S11]  /*6b00*/  @P0 BRA `(.L_x_104) ;  /* 0x0000000000080947 */ /* 0x010ff60003800000 */
[----:B------:R-:W1:Y:S02]  /*6b10*/  SYNCS.PHASECHK.TRANS64.TRYWAIT P0, [R77+URZ+0x90], R2 ;  /* 0x000090024d0075a7 */ /* 0x000e6400080011ff */
[----:B-1----:R-:W-:Y:S05]  /*6b20*/  @!P0 BRA `(.L_x_105) ;  /* 0x0000005800548947 */ /* 0x002fea0003800000 */
.L_x_104:
[----:B------:R-:W-:Y:S05]  /*6b30*/  @!P1 BRA `(.L_x_106) ;  /* 0x0000000000409947 */ /* 0x000fea0003800000 */
[----:B------:R-:W3:Y:S01]  /*6b40*/  LDCU.64 UR8, c[0x4][0x70] ;  /* 0x01000e00ff0877ac */ /* 0x000ee20008000a00 */
[----:B------:R-:W-:Y:S01]  /*6b50*/  MOV R3, 0x0 ;  /* 0x0000000000037802 */ /* 0x000fe20000000f00 */
[----:B------:R-:W-:Y:S02]  /*6b60*/  HFMA2 R12, -RZ, RZ, 0, 5.9604644775390625e-08 ;  /* 0x00000001ff0c7431 */ /* 0x000fe400000001ff */
[----:B------:R-:W-:Y:S02]  /*6b70*/  IMAD.MOV.U32 R8, RZ, RZ, 0x192 ;  /* 0x00000192ff087424 */ /* 0x000fe400078e00ff */
[----:B------:R-:W-:Y:S01]  /*6b80*/  IMAD.MOV.U32 R13, RZ, RZ, RZ ;  /* 0x000000ffff0d7224 */ /* 0x000fe200078e00ff */
[----:B------:R-:W4:Y:S01]  /*6b90*/  LDCU.64 UR6, c[0x4][0x78] ;  /* 0x01000f00ff0677ac */ /* 0x000f220008000a00 */
[----:B-1----:R-:W1:Y:S01]  /*6ba0*/  LDC.64 R2, c[0x4][R3] ;  /* 0x0100000003027b82 */ /* 0x002e620000000a00 */
[----:B------:R-:W5:Y:S01]  /*6bb0*/  LDCU.64 UR4, c[0x4][0x10] ;  /* 0x01000200ff0477ac */ /* 0x000f620008000a00 */
[----:B---3--:R-:W-:Y:S01]  /*6bc0*/  MOV R5, UR9 ;  /* 0x0000000900057c02 */ /* 0x008fe20008000f00 */
[----:B------:R-:W-:Y:S01]  /*6bd0*/  IMAD.U32 R4, RZ, RZ, UR8 ;  /* 0x00000008ff047e24 */ /* 0x000fe2000f8e00ff */
[----:B----4-:R-:W-:Y:S01]  /*6be0*/  MOV R7, UR7 ;  /* 0x0000000700077c02 */ /* 0x010fe20008000f00 */
[----:B------:R-:W-:Y:S01]  /*6bf0*/  IMAD.U32 R6, RZ, RZ, UR6 ;  /* 0x00000006ff067e24 */ /* 0x000fe2000f8e00ff */
[----:B-----5:R-:W-:Y:S01]  /*6c00*/  MOV R11, UR5 ;  /* 0x00000005000b7c02 */ /* 0x020fe20008000f00 */
[----:B------:R-:W-:Y:S02]  /*6c10*/  IMAD.U32 R10, RZ, RZ, UR4 ;  /* 0x00000004ff0a7e24 */ /* 0x000fe4000f8e00ff */
[----:B------:R-:W-:Y:S07]  /*6c20*/  LEPC R20, `(.L_x_106) ;  /* 0x000000001014794e */ /* 0x000fee0000000000 */
[----:B-12---:R-:W-:Y:S05]  /*6c30*/  CALL.ABS.NOINC R2 ;  /* 0x0000000002007343 */ /* 0x006fea0003c00000 */
.L_x_106:
[----:B------:R-:W-:Y:S01]  /*6c40*/  LOP3.LUT R20, R48, 0xffffe000, RZ, 0xc0, !PT ;  /* 0xffffe00030147812 */ /* 0x000fe200078ec0ff */
[----:B------:R-:W-:Y:S05]  /*6c50*/  WARPSYNC.ALL ;  /* 0x0000000000007948 */ /* 0x000fea0003800000 */
[----:B------:R-:W-:Y:S01]  /*6c60*/  R2UR UR4, R25 ;  /* 0x00000000190472ca */ /* 0x000fe200000e0000 */
[----:B------:R-:W-:Y:S01]  /*6c70*/  IMAD.SHL.U32 R82, R68, 0x4, RZ ;  /* 0x0000000444527824 */ /* 0x000fe200078e00ff */
[----:B------:R-:W-:Y:S01]  /*6c80*/  LOP3.LUT R21, R49, 0xffffe000, RZ, 0xc0, !PT ;  /* 0xffffe00031157812 */ /* 0x000fe200078ec0ff */
[----:B------:R-:W-:Y:S01]  /*6c90*/  BSSY.RECONVERGENT B0, `(.L_x_107) ;  /* 0x0000059000007945 */ /* 0x000fe20003800200 */
[----:B------:R-:W-:Y:S02]  /*6ca0*/  LOP3.LUT R26, R51, 0xffffe000, RZ, 0xc0, !PT ;  /* 0xffffe000331a7812 */ /* 0x000fe400078ec0ff */
[----:B------:R-:W-:Y:S02]  /*6cb0*/  LOP3.LUT R32, R45, 0xffffe000, RZ, 0xc0, !PT ;  /* 0xffffe0002d207812 */ /* 0x000fe400078ec0ff */
[----:B------:R-:W-:Y:S02]  /*6cc0*/  LOP3.LUT R33, R46, 0xffffe000, RZ, 0xc0, !PT ;  /* 0xffffe0002e217812 */ /* 0x000fe400078ec0ff */
[----:B------:R-:W-:Y:S02]  /*6cd0*/  IADD3 R78, PT, PT, R79, R82, RZ ;  /* 0x000000524f4e7210 */ /* 0x000fe40007ffe0ff */
[----:B------:R-:W-:Y:S01]  /*6ce0*/  ISETP.NE.AND P0, PT, R69, RZ, PT ;  /* 0x000000ff4500720c */ /* 0x000fe20003f05270 */
[----:B---3--:R-:W2:Y:S02]  /*6cf0*/  LDTM.16dp128bit.x8 R4, tmem[UR4] ;  /* 0x00000004000479ee */ /* 0x008ea40008180000 */
[----:B------:R-:W-:Y:S02]  /*6d00*/  IMAD.IADD R79, R67, 0x1, R78 ;  /* 0x00000001434f7824 */ /* 0x000fe400078e024e */
[C---:B--2---:R-:W-:Y:S01]  /*6d10*/  FMUL R0, R24.reuse, R4 ;  /* 0x0000000418007220 */ /* 0x044fe20000400000 */
[C---:B-1----:R-:W-:Y:S01]  /*6d20*/  FMUL R2, R24.reuse, R5 ;  /* 0x0000000518027220 */ /* 0x042fe20000400000 */
[C---:B------:R-:W-:Y:S01]  /*6d30*/  FMUL R3, R24.reuse, R6 ;  /* 0x0000000618037220 */ /* 0x040fe20000400000 */
[----:B------:R-:W-:Y:S01]  /*6d40*/  FMUL R7, R24, R7 ;  /* 0x0000000718077220 */ /* 0x000fe20000400000 */
[C---:B------:R-:W-:Y:S01]  /*6d50*/  FFMA R28, R27.reuse, R20, R0 ;  /* 0x000000141b1c7223 */ /* 0x040fe20000000000 */
[----:B------:R-:W-:Y:S01]  /*6d60*/  LOP3.LUT R20, R50, 0xffffe000, RZ, 0xc0, !PT ;  /* 0xffffe00032147812 */ /* 0x000fe200078ec0ff */
[C---:B------:R-:W-:Y:S01]  /*6d70*/  FFMA R29, R27.reuse, R21, R2 ;  /* 0x000000151b1d7223 */ /* 0x040fe20000000002 */
[----:B------:R-:W-:Y:S01]  /*6d80*/  LOP3.LUT R21, R44, 0xffffe000, RZ, 0xc0, !PT ;  /* 0xffffe0002c157812 */ /* 0x000fe200078ec0ff */
[C---:B------:R-:W-:Y:S01]  /*6d90*/  FMUL R4, R24.reuse, R8 ;  /* 0x0000000818047220 */ /* 0x040fe20000400000 */
[----:B------:R-:W-:Y:S01]  /*6da0*/  F2FP.TF32.F32.PACK_B R28, R28 ;  /* 0x0000001cff1c723e */ /* 0x000fe200024050ff */
[----:B------:R-:W-:Y:S01]  /*6db0*/  FFMA R30, R27, R20, R3 ;  /* 0x000000141b1e7223 */ /* 0x000fe20000000003 */
[----:B------:R-:W-:Y:S01]  /*6dc0*/  LOP3.LUT R20, R47, 0xffffe000, RZ, 0xc0, !PT ;  /* 0xffffe0002f147812 */ /* 0x000fe200078ec0ff */
[C---:B------:R-:W-:Y:S01]  /*6dd0*/  FMUL R5, R24.reuse, R9 ;  /* 0x0000000918057220 */ /* 0x040fe20000400000 */
[----:B------:R-:W-:Y:S01]  /*6de0*/  F2FP.TF32.F32.PACK_B R29, R29 ;  /* 0x0000001dff1d723e */ /* 0x000fe200024050ff */
[C---:B------:R-:W-:Y:S01]  /*6df0*/  FMUL R6, R24.reuse, R10 ;  /* 0x0000000a18067220 */ /* 0x040fe20000400000 */
[----:B------:R-:W-:Y:S01]  /*6e00*/  F2FP.TF32.F32.PACK_B R30, R30 ;  /* 0x0000001eff1e723e */ /* 0x000fe200024050ff */
[----:B------:R-:W-:Y:S01]  /*6e10*/  FFMA R31, R27, R26, R7 ;  /* 0x0000001a1b1f7223 */ /* 0x000fe20000000007 */
[----:B------:R-:W-:Y:S01]  /*6e20*/  LOP3.LUT R26, R41, 0xffffe000, RZ, 0xc0, !PT ;  /* 0xffffe000291a7812 */ /* 0x000fe200078ec0ff */
[----:B------:R-:W-:Y:S01]  /*6e30*/  FMUL R11, R24, R11 ;  /* 0x0000000b180b7220 */ /* 0x000fe20000400000 */
[C---:B------:R-:W-:Y:S01]  /*6e40*/  FFMA R4, R27.reuse, R21, R4 ;  /* 0x000000151b047223 */ /* 0x040fe20000000004 */
[----:B------:R-:W-:Y:S01]  /*6e50*/  LOP3.LUT R21, R40, 0xffffe000, RZ, 0xc0, !PT ;  /* 0xffffe00028157812 */ /* 0x000fe200078ec0ff */
[C---:B------:R-:W-:Y:S01]  /*6e60*/  FFMA R5, R27.reuse, R32, R5 ;  /* 0x000000201b057223 */ /* 0x040fe20000000005 */
[----:B------:R-:W-:Y:S01]  /*6e70*/  F2FP.TF32.F32.PACK_B R31, R31 ;  /* 0x0000001fff1f723e */ /* 0x000fe200024050ff */
        /* <DEDUP_REMOVED lines=8> */
[----:B------:R1:W-:Y:S01]  /*6f00*/  STSM.16.M88.4 [R76+0x400], R28 ;  /* 0x0004001c4c007844 */ /* 0x0003e20000000200 */
[----:B------:R-:W-:Y:S01]  /*6f10*/  F2FP.TF32.F32.PACK_B R6, R6 ;  /* 0x00000006ff06723e */ /* 0x000fe200024050ff */
[C---:B------:R-:W-:Y:S01]  /*6f20*/  FMUL R10, R24.reuse, R14 ;  /* 0x0000000e180a7220 */ /* 0x040fe20000400000 */
[----:B------:R-:W-:Y:S01]  /*6f30*/  F2FP.TF32.F32.PACK_B R7, R7 ;  /* 0x00000007ff07723e */ /* 0x000fe200024050ff */
[----:B------:R-:W-:Y:S01]  /*6f40*/  FMUL R15, R24, R15 ;  /* 0x0000000f180f7220 */ /* 0x000fe20000400000 */
[C---:B------:R-:W-:Y:S01]  /*6f50*/  FFMA R8, R27.reuse, R21, R8 ;  /* 0x000000151b087223 */ /* 0x040fe20000000008 */
[C---:B------:R-:W-:Y:S01]  /*6f60*/  FFMA R9, R27.reuse, R26, R9 ;  /* 0x0000001a1b097223 */ /* 0x040fe20000000009 */
[C---:B------:R-:W-:Y:S01]  /*6f70*/  FFMA R10, R27.reuse, R33, R10 ;  /* 0x000000211b0a7223 */ /* 0x040fe2000000000a */
[----:B------:R1:W-:Y:S01]  /*6f80*/  STSM.16.M88.4 [R75+0x400], R4 ;  /* 0x000400044b007844 */ /* 0x0003e20000000200 */
[----:B------:R-:W-:Y:S01]  /*6f90*/  LOP3.LUT R21, R36, 0xffffe000, RZ, 0xc0, !PT ;  /* 0xffffe00024157812 */ /* 0x000fe200078ec0ff */
[----:B------:R-:W-:Y:S01]  /*6fa0*/  FFMA R11, R27, R20, R15 ;  /* 0x000000141b0b7223 */ /* 0x000fe2000000000f */
[----:B------:R-:W-:Y:S01]  /*6fb0*/  LOP3.LUT R20, R37, 0xffffe000, RZ, 0xc0, !PT ;  /* 0xffffe00025147812 */ /* 0x000fe200078ec0ff */
[C---:B------:R-:W-:Y:S01]  /*6fc0*/  FMUL R12, R24.reuse, R16 ;  /* 0x00000010180c7220 */ /* 0x040fe20000400000 */
[----:B------:R-:W-:Y:S01]  /*6fd0*/  FMUL R13, R24, R17 ;  /* 0x00000011180d7220 */ /* 0x000fe20000400000 */
[----:B------:R-:W-:Y:S01]  /*6fe0*/  LOP3.LUT R33, R38, 0xffffe000, RZ, 0xc0, !PT ;  /* 0xffffe00026217812 */ /* 0x000fe200078ec0ff */
[C---:B------:R-:W-:Y:S01]  /*6ff0*/  FMUL R14, R24.reuse, R18 ;  /* 0x00000012180e7220 */ /* 0x040fe20000400000 */
[----:B------:R-:W-:Y:S01]  /*7000*/  LOP3.LUT R26, R39, 0xffffe000, RZ, 0xc0, !PT ;  /* 0xffffe000271a7812 */ /* 0x000fe200078ec0ff */
[----:B------:R-:W-:Y:S01]  /*7010*/  FMUL R19, R24, R19 ;  /* 0x0000001318137220 */ /* 0x000fe20000400000 */
[C---:B------:R-:W-:Y:S01]  /*7020*/  FFMA R12, R27.reuse, R21, R12 ;  /* 0x000000151b0c7223 */ /* 0x040fe2000000000c */
[C---:B------:R-:W-:Y:S01]  /*7030*/  FFMA R13, R27.reuse, R20, R13 ;  /* 0x000000141b0d7223 */ /* 0x040fe2000000000d */
[C---:B------:R-:W-:Y:S01]  /*7040*/  FFMA R14, R27.reuse, R33, R14 ;  /* 0x000000211b0e7223 */ /* 0x040fe2000000000e */
[----:B------:R-:W-:Y:S01]  /*7050*/  FFMA R15, R27, R26, R19 ;  /* 0x0000001a1b0f7223 */ /* 0x000fe20000000013 */
[----:B------:R-:W-:Y:S02]  /*7060*/  F2FP.TF32.F32.PACK_B R8, R8 ;  /* 0x00000008ff08723e */ /* 0x000fe400024050ff */
[----:B------:R-:W-:Y:S02]  /*7070*/  F2FP.TF32.F32.PACK_B R9, R9 ;  /* 0x00000009ff09723e */ /* 0x000fe400024050ff */
[----:B------:R-:W-:Y:S02]  /*7080*/  F2FP.TF32.F32.PACK_B R10, R10 ;  /* 0x0000000aff0a723e */ /* 0x000fe400024050ff */
[----:B------:R-:W-:Y:S02]  /*7090*/  F2FP.TF32.F32.PACK_B R11, R11 ;  /* 0x0000000bff0b723e */ /* 0x000fe400024050ff */
[----:B------:R-:W-:Y:S02]  /*70a0*/  F2FP.TF32.F32.PACK_B R12, R12 ;  /* 0x0000000cff0c723e */ /* 0x000fe400024050ff */
[----:B------:R-:W-:Y:S01]  /*70b0*/  F2FP.TF32.F32.PACK_B R13, R13 ;  /* 0x0000000dff0d723e */ /* 0x000fe200024050ff */
[----:B------:R1:W-:Y:S01]  /*70c0*/  STSM.16.M88.4 [R78], R8 ;  /* 0x000000084e007844 */ /* 0x0003e20000000200 */
[----:B------:R-:W-:Y:S02]  /*70d0*/  F2FP.TF32.F32.PACK_B R14, R14 ;  /* 0x0000000eff0e723e */ /* 0x000fe400024050ff */
[----:B------:R-:W-:Y:S05]  /*70e0*/  F2FP.TF32.F32.PACK_B R15, R15 ;  /* 0x0000000fff0f723e */ /* 0x000fea00024050ff */
[----:B------:R1:W-:Y:S01]  /*70f0*/  STSM.16.M88.4 [R79], R12 ;  /* 0x0000000c4f007844 */ /* 0x0003e20000000200 */
[----:B------:R-:W-:Y:S01]  /*7100*/  @!PT LDS RZ, [RZ] ;  /* 0x00000000fffff984 */ /* 0x000fe20000000800 */
[----:B------:R-:W-:Y:S01]  /*7110*/  @!PT LDS RZ, [RZ] ;  /* 0x00000000fffff984 */ /* 0x000fe20000000800 */
[----:B------:R-:W-:Y:S01]  /*7120*/  @!PT LDS RZ, [RZ] ;  /* 0x00000000fffff984 */ /* 0x000fe20000000800 */
[----:B------:R-:W-:Y:S01]  /*7130*/  @!PT LDS RZ, [RZ] ;  /* 0x00000000fffff984 */ /* 0x000fe20000000800 */
[----:B------:R2:W-:Y:S07]  /*7140*/  MEMBAR.ALL.CTA ;  /* 0x0000000000007992 */ /* 0x0005ee0000008000 */
[----:B--2---:R-:W2:Y:S02]  /*7150*/  FENCE.VIEW.ASYNC.S ;  /* 0x00000000000073c6 */ /* 0x004ea40000000000 */
[----:B--2---:R-:W-:Y:S06]  /*7160*/  BAR.SYNC.DEFER_BLOCKING 0x1, 0x80 ;  /* 0x0042000000007b1d */ /* 0x004fec0000010000 */
[----:B------:R-:W-:Y:S05]  /*7170*/  @P0 BRA `(.L_x_108) ;  /* 0x0000000000280947 */ /* 0x000fea0003800000 */
[----:B------:R-:W-:Y:S01]  /*7180*/  UIADD3 UR4, UPT, UPT, UR43, 0x400, URZ ;  /* 0x000004002b047890 */ /* 0x000fe2000fffe0ff */
[----:B------:R-:W-:Y:S05]  /*7190*/  UMOV UR51, UR36 ;  /* 0x0000002400337c82 */ /* 0x000fea0008000000 */
[----:B------:R-:W-:Y:S01]  /*71a0*/  MOV R62, UR4 ;  /* 0x00000004003e7c02 */ /* 0x000fe20008000f00 */
[----:B------:R-:W-:Y:S03]  /*71b0*/  UIADD3 UR4, UP0, UPT, UR54, 0x680, URZ ;  /* 0x0000068036047890 */ /* 0x000fe6000ff1e0ff */
[----:B------:R-:W-:Y:S01]  /*71c0*/  R2UR UR48, R62 ;  /* 0x000000003e3072ca */ /* 0x000fe200000e0000 */
[----:B------:R-:W-:Y:S11]  /*71d0*/  UIADD3.X UR5, UPT, UPT, URZ, UR55, URZ, UP0, !UPT ;  /* 0x00000037ff057290 */ /* 0x000ff600087fe4ff */
[----:B------:R-:W-:Y:S01]  /*71e0*/  @!UPT UIADD3 URZ, UPT, UPT, URZ, URZ, URZ ;  /* 0x000000fffffff290 */ /* 0x000fe2000fffe0ff */
[----:B------:R2:W-:Y:S01]  /*71f0*/  UTMASTG.3D [UR48], [UR4] ;  /* 0x00000030040073b5 */ /* 0x0005e20008010000 */
[----:B------:R0:W-:Y:S01]  /*7200*/  UTMACMDFLUSH ;  /* 0x00000000000079b7 */ /* 0x0001e20000000000 */
[----:B--2---:R-:W-:Y:S04]  /*7210*/  DEPBAR.LE SB0, 0x1 ;  /* 0x000080400000791a */ /* 0x004fe80000000000 */
.L_x_108:
[----:B------:R-:W-:Y:S05]  /*7220*/  BSYNC.RECONVERGENT B0 ;  /* 0x0000000000007941 */ /* 0x000fea0003800200 */
.L_x_107:
[----:B------:R-:W-:Y:S01]  /*7230*/  BAR.SYNC.DEFER_BLOCKING 0x1, 0x80 ;  /* 0x0042000000007b1d */ /* 0x000fe20000010000 */
[----:B------:R-:W-:Y:S01]  /*7240*/  ISETP.NE.AND P1, PT, R74, RZ, PT ;  /* 0x000000ff4a00720c */ /* 0x000fe20003f25270 */
[----:B------:R-:W-:Y:S01]  /*7250*/  UISETP.NE.AND UP0, UPT, UR53, URZ, UPT ;  /* 0x000000ff3500728c */ /* 0x000fe2000bf05270 */
[----:B------:R-:W-:Y:S11]  /*7260*/  LEA R3, R34, UR43, 0x3 ;  /* 0x0000002b22037c11 */ /* 0x000ff6000f8e18ff */
[----:B------:R-:W-:Y:S01]  /*7270*/  @P1 SHF.L.U32 R2, RZ, 0x1f, RZ ;  /* 0x0000001fff021819 */ /* 0x000fe200000006ff */
[----:B------:R-:W-:Y:S06]  /*7280*/  BRA.U !UP0, `(.L_x_109) ;  /* 0x0000000108247547 */ /* 0x000fec000b800000 */
[----:B-1----:R-:W-:Y:S01]  /*7290*/  IMAD.U32 R5, RZ, RZ, UR47 ;  /* 0x0000002fff057e24 */ /* 0x002fe2000f8e00ff */
[----:B------:R-:W-:Y:S01]  /*72a0*/  MOV R0, UR52 ;  /* 0x0000003400007c02 */ /* 0x000fe20008000f00 */
[----:B------:R-:W-:Y:S03]  /*72b0*/  UIADD3 UR4, UPT, UPT, UR47, 0x1, URZ ;  /* 0x000000012f047890 */ /* 0x000fe6000fffe0ff */
[----:B------:R-:W-:Y:S01]  /*72c0*/  @P1 LEA R5, R5, UR43, 0x3 ;  /* 0x0000002b05051c11 */ /* 0x000fe2000f8e18ff */
[----:B------:R-:W-:Y:S04]  /*72d0*/  UISETP.NE.AND UP0, UPT, UR4, 0x4, UPT ;  /* 0x000000040400788c */ /* 0x000fe8000bf05270 */
[----:B------:R-:W-:Y:S01]  /*72e0*/  @P1 VIADD R5, R5, 0x40 ;  /* 0x0000004005051836 */ /* 0x000fe20000000000 */
[----:B------:R-:W-:Y:S04]  /*72f0*/  USEL UR47, UR4, URZ, UP0 ;  /* 0x000000ff042f7287 */ /* 0x000fe80008000000 */
[----:B------:R-:W-:Y:S04]  /*7300*/  @P1 PRMT R0, R0, 0x654, R5 ;  /* 0x0000065400001816 */ /* 0x000fe80000000005 */
[----:B------:R2:W-:Y:S04]  /*7310*/  @P1 SYNCS.ARRIVE.TRANS64.RED.A1T0 RZ, [R0+URZ], RZ ;  /* 0x000000ff00ff19a7 */ /* 0x0005e800081004ff */
.L_x_109:
[----:B------:R-:W3:Y:S01]  /*7320*/  @P1 SYNCS.PHASECHK.TRANS64.TRYWAIT P0, [R3+URZ+0x20], R2 ;  /* 0x00002002030015a7 */ /* 0x000ee200080011ff */
[----:B------:R-:W-:Y:S01]  /*7330*/  BSSY B1, `(.L_x_110) ;  /* 0x0000017000017945 */ /* 0x000fe20003800000 */
[----:B---3--:R-:W-:Y:S03]  /*7340*/  @P1 SEL R80, RZ, 0x1, !P0 ;  /* 0x00000001ff501807 */ /* 0x008fe60004000000 */
[----:B------:R-:W-:Y:S05]  /*7350*/  @!P1 BRA `(.L_x_111) ;  /* 0x0000000000509947 */ /* 0x000fea0003800000 */
[----:B------:R-:W-:Y:S01]  /*7360*/  ISETP.NE.AND P1, PT, R81, RZ, PT ;  /* 0x000000ff5100720c */ /* 0x000fe20003f25270 */
[----:B------:R-:W-:Y:S01]  /*7370*/  BSSY B0, `(.L_x_112) ;  /* 0x000000a000007945 */ /* 0x000fe20003800000 */
[----:B------:R-:W-:Y:S11]  /*7380*/  ISETP.NE.AND P0, PT, R80, RZ, PT ;  /* 0x000000ff5000720c */ /* 0x000ff60003f05270 */
[----:B-1----:R-:W-:Y:S04]  /*7390*/  @P1 IMAD R5, R34, 0x2000, R35 ;  /* 0x0000200022051824 */ /* 0x002fe800078e0223 */
[----:B------:R-:W-:Y:S05]  /*73a0*/  @P1 VIADD R4, R5, UR43 ;  /* 0x0000002b05041c36 */ /* 0x000fea0008000000 */
[----:B------:R-:W-:Y:S01]  /*73b0*/  @P1 IADD3 R2, PT, PT, R82, R4, RZ ;  /* 0x0000000452021210 */ /* 0x000fe20007ffe0ff */
[----:B------:R-:W-:Y:S01]  /*73c0*/  @P1 IMAD.IADD R4, R67, 0x1, R4 ;  /* 0x0000000143041824 */ /* 0x000fe200078e0204 */
[----:B------:R-:W-:Y:S06]  /*73d0*/  @P0 BRA `(.L_x_113) ;  /* 0x00000000000c0947 */ /* 0x000fec0003800000 */
[----:B--2---:R-:W-:Y:S04]  /*73e0*/  SHF.L.U32 R0, RZ, 0x1f, RZ ;  /* 0x0000001fff007819 */ /* 0x004fe800000006ff */
[----:B------:R-:W1:Y:S02]  /*73f0*/  SYNCS.PHASECHK.TRANS64.TRYWAIT P0, [R3+URZ+0x20], R0 ;  /* 0x00002000030075a7 */ /* 0x000e6400080011ff */
[----:B-1----:R-:W-:Y:S05]  /*7400*/  @!P0 BRA `(.L_x_114) ;  /* 0x0000005000308947 */ /* 0x002fea0003800000 */
.L_x_113:
[----:B------:R-:W-:Y:S05]  /*7410*/  BSYNC B0 ;  /* 0x0000000000007941 */ /* 0x000fea0003800000 */
.L_x_112:
[----:B------:R-:W-:Y:S02]  /*7420*/  ISETP.NE.AND P0, PT, R81, RZ, PT ;  /* 0x000000ff5100720c */ /* 0x000fe40003f05270 */
[----:B------:R-:W-:Y:S11]  /*7430*/  IADD3 R34, PT, PT, R34, 0x1, RZ ;  /* 0x0000000122227810 */ /* 0x000ff60007ffe0ff */
[----:B-12---:R-:W-:Y:S01]  /*7440*/  @P0 IMAD.IADD R0, R67, 0x1, R2 ;  /* 0x0000000143000824 */ /* 0x006fe200078e0202 */
[----:B------:R-:W-:Y:S05]  /*7450*/  @P0 WARPSYNC.ALL ;  /* 0x0000000000000948 */ /* 0x000fea0003800000 */
[----:B------:R3:W4:Y:S04]  /*7460*/  @P0 LDSM.16.M88.4 R48, [R5+UR43+0x400] ;  /* 0x0004002b0530083b */ /* 0x0007280008000200 */
[----:B------:R3:W1:Y:S04]  /*7470*/  @P0 LDSM.16.M88.4 R44, [R4+0x400] ;  /* 0x00040000042c083b */ /* 0x0006680000000200 */
[----:B------:R3:W2:Y:S04]  /*7480*/  @P0 LDSM.16.M88.4 R40, [R2+0x400] ;  /* 0x000400000228083b */ /* 0x0006a80000000200 */
[----:B------:R3:W1:Y:S02]  /*7490*/  @P0 LDSM.16.M88.4 R36, [R0+0x400] ;  /* 0x000400000024083b */ /* 0x0006640000000200 */
.L_x_111:
[----:B------:R-:W-:Y:S05]  /*74a0*/  BSYNC B1 ;  /* 0x0000000000017941 */ /* 0x000fea0003800000 */
.L_x_110:
[----:B------:R-:W-:Y:S05]  /*74b0*/  VIADD R3, R25, 0x20 ;  /* 0x0000002019037836 */ /* 0x000fea0000000000 */
[----:B------:R-:W-:Y:S04]  /*74c0*/  SHF.R.U32.HI R3, RZ, 0x15, R3 ;  /* 0x00000015ff037819 */ /* 0x000fe80000011603 */
[----:B------:R-:W-:Y:S11]  /*74d0*/  LOP3.LUT P0, RZ, R3, 0x3, R58, 0x48, !PT ;  /* 0x0000000303ff7812 */ /* 0x000ff6000780483a */
[----:B------:R-:W-:Y:S02]  /*74e0*/  @!UPT UIADD3 URZ, UPT, UPT, URZ, URZ, URZ ;  /* 0x000000fffffff290 */ /* 0x000fe4000fffe0ff */
[----:B------:R-:W-:Y:S05]  /*74f0*/  @!P0 BRA `(.L_x_115) ;  /* 0x0000000000408947 */ /* 0x000fea0003800000 */
[----:B------:R-:W5:Y:S01]  /*7500*/  LDCU.64 UR8, c[0x4][0x70] ;  /* 0x01000e00ff0877ac */ /* 0x000f620008000a00 */
[----:B------:R-:W-:Y:S01]  /*7510*/  MOV R3, 0x0 ;  /* 0x0000000000037802 */ /* 0x000fe20000000f00 */
[----:B-1----:R-:W-:Y:S02]  /*7520*/  HFMA2 R12, -RZ, RZ, 0, 5.9604644775390625e-08 ;  /* 0x00000001ff0c7431 */ /* 0x002fe400000001ff */
[----:B------:R-:W-:Y:S02]  /*7530*/  IMAD.MOV.U32 R8, RZ, RZ, 0x192 ;  /* 0x00000192ff087424 */ /* 0x000fe400078e00ff */
[----:B------:R-:W-:Y:S01]  /*7540*/  IMAD.MOV.U32 R13, RZ, RZ, RZ ;  /* 0x000000ffff0d7224 */ /* 0x000fe200078e00ff */
[----:B------:R-:W1:Y:S01]  /*7550*/  LDCU.64 UR6, c[0x4][0x78] ;  /* 0x01000f00ff0677ac */ /* 0x000e620008000a00 */
[----:B---3--:R-:W3:Y:S01]  /*7560*/  LDC.64 R2, c[0x4][R3] ;  /* 0x0100000003027b82 */ /* 0x008ee20000000a00 */
[----:B------:R-:W4:Y:S01]  /*7570*/  LDCU.64 UR4, c[0x4][0x10] ;  /* 0x01000200ff0477ac */ /* 0x000f220008000a00 */
[----:B-----5:R-:W-:Y:S01]  /*7580*/  MOV R5, UR9 ;  /* 0x0000000900057c02 */ /* 0x020fe20008000f00 */
[----:B------:R-:W-:Y:S01]  /*7590*/  IMAD.U32 R4, RZ, RZ, UR8 ;  /* 0x00000008ff047e24 */ /* 0x000fe2000f8e00ff */
[----:B-1----:R-:W-:Y:S01]  /*75a0*/  MOV R7, UR7 ;  /* 0x0000000700077c02 */ /* 0x002fe20008000f00 */
[----:B------:R-:W-:Y:S01]  /*75b0*/  IMAD.U32 R6, RZ, RZ, UR6 ;  /* 0x00000006ff067e24 */ /* 0x000fe2000f8e00ff */
[----:B----4-:R-:W-:Y:S01]  /*75c0*/  MOV R11, UR5 ;  /* 0x00000005000b7c02 */ /* 0x010fe20008000f00 */
[----:B------:R-:W-:Y:S02]  /*75d0*/  IMAD.U32 R10, RZ, RZ, UR4 ;  /* 0x00000004ff0a7e24 */ /* 0x000fe4000f8e00ff */
[----:B------:R-:W-:Y:S07]  /*75e0*/  LEPC R20, `(.L_x_115) ;  /* 0x000000001014794e */ /* 0x000fee0000000000 */
[----:B--23--:R-:W-:Y:S05]  /*75f0*/  CALL.ABS.NOINC R2 ;  /* 0x0000000002007343 */ /* 0x00cfea0003c00000 */
.L_x_115:
[----:B----4-:R-:W-:Y:S01]  /*7600*/  LOP3.LUT R20, R48, 0xffffe000, RZ, 0xc0, !PT ;  /* 0xffffe00030147812 */ /* 0x010fe200078ec0ff */
[----:B------:R-:W-:Y:S05]  /*7610*/  WARPSYNC.ALL ;  /* 0x0000000000007948 */ /* 0x000fea0003800000 */
[----:B------:R-:W-:Y:S01]  /*7620*/  R2UR UR4, R25 ;  /* 0x00000000190472ca */ /* 0x000fe200000e0000 */
[----:B------:R-:W-:Y:S01]  /*7630*/  IMAD.U32 R84, RZ, RZ, UR47 ;  /* 0x0000002fff547e24 */ /* 0x000fe2000f8e00ff */
[----:B------:R-:W-:Y:S01]  /*7640*/  LOP3.LUT R21, R49, 0xffffe000, RZ, 0xc0, !PT ;  /* 0xffffe00031157812 */ /* 0x000fe200078ec0ff */
[----:B------:R-:W-:Y:S01]  /*7650*/  IMAD.U32 R83, RZ, RZ, UR52 ;  /* 0x00000034ff537e24 */ /* 0x000fe2000f8e00ff */
[----:B------:R-:W-:Y:S01]  /*7660*/  LOP3.LUT R26, R51, 0xffffe000, RZ, 0xc0, !PT ;  /* 0xffffe000331a7812 */ /* 0x000fe200078ec0ff */
[----:B------:R-:W-:Y:S01]  /*7670*/  BSSY.RECONVERGENT B0, `(.L_x_116) ;  /* 0x000005b000007945 */ /* 0x000fe20003800200 */
[----:B-1----:R-:W-:Y:S02]  /*7680*/  LOP3.LUT R33, R44, 0xffffe000, RZ, 0xc0, !PT ;  /* 0xffffe0002c217812 */ /* 0x002fe400078ec0ff */
[----:B------:R-:W-:Y:S02]  /*7690*/  LOP3.LUT R32, R45, 0xffffe000, RZ, 0xc0, !PT ;  /* 0xffffe0002d207812 */ /* 0x000fe400078ec0ff */
[----:B------:R-:W-:Y:S02]  /*76a0*/  ISETP.NE.AND P6, PT, R74, RZ, PT ;  /* 0x000000ff4a00720c */ /* 0x000fe40003fc5270 */
[----:B------:R-:W-:Y:S01]  /*76b0*/  ISETP.NE.AND P0, PT, R69, RZ, PT ;  /* 0x000000ff4500720c */ /* 0x000fe20003f05270 */
[----:B---3--:R-:W2:Y:S10]  /*76c0*/  LDTM.16dp128bit.x8 R4, tmem[UR4+0x20] ;  /* 0x00002004000479ee */ /* 0x008eb40008180000 */
[----:B------:R-:W-:Y:S02]  /*76d0*/  @P6 LEA R84, R84, UR43, 0x3 ;  /* 0x0000002b54546c11 */ /* 0x000fe4000f8e18ff */
[----:B------:R-:W-:Y:S03]  /*76e0*/  @P6 SHF.L.U32 R85, RZ, 0x1f, RZ ;  /* 0x0000001fff556819 */ /* 0x000fe600000006ff */
[----:B------:R-:W-:Y:S05]  /*76f0*/  @P6 VIADD R84, R84, 0x40 ;  /* 0x0000004054546836 */ /* 0x000fea0000000000 */
[----:B------:R-:W-:Y:S02]  /*7700*/  @P6 PRMT R83, R83, 0x654, R84 ;  /* 0x0000065453536816 */ /* 0x000fe40000000054 */
[----:B------:R-:W-:Y:S01]  /*7710*/  LEA R84, R34, UR43, 0x3 ;  /* 0x0000002b22547c11 */ /* 0x000fe2000f8e18ff */
[C---:B--2---:R-:W-:Y:S01]  /*7720*/  FMUL R0, R24.reuse, R4 ;  /* 0x0000000418007220 */ /* 0x044fe20000400000 */
[C---:B------:R-:W-:Y:S01]  /*7730*/  FMUL R2, R24.reuse, R5 ;  /* 0x0000000518027220 */ /* 0x040fe20000400000 */
[C---:B------:R-:W-:Y:S01]  /*7740*/  FMUL R3, R24.reuse, R6 ;  /* 0x0000000618037220 */ /* 0x040fe20000400000 */
[----:B------:R-:W-:Y:S01]  /*7750*/  FMUL R7, R24, R7 ;  /* 0x0000000718077220 */ /* 0x000fe20000400000 */
[C---:B------:R-:W-:Y:S01]  /*7760*/  FFMA R28, R27.reuse, R20, R0 ;  /* 0x000000141b1c7223 */ /* 0x040fe20000000000 */
[----:B------:R-:W-:Y:S01]  /*7770*/  LOP3.LUT R20, R50, 0xffffe000, RZ, 0xc0, !PT ;  /* 0xffffe00032147812 */ /* 0x000fe200078ec0ff */
[C---:B------:R-:W-:Y:S01]  /*7780*/  FFMA R29, R27.reuse, R21, R2 ;  /* 0x000000151b1d7223 */ /* 0x040fe20000000002 */
[----:B------:R-:W-:Y:S01]  /*7790*/  LOP3.LUT R21, R40, 0xffffe000, RZ, 0xc0, !PT ;  /* 0xffffe00028157812 */ /* 0x000fe200078ec0ff */
[----:B------:R-:W-:Y:S01]  /*77a0*/  FMUL R4, R24, R8 ;  /* 0x0000000818047220 */ /* 0x000fe20000400000 */
[----:B------:R-:W-:Y:S01]  /*77b0*/  F2FP.TF32.F32.PACK_B R28, R28 ;  /* 0x0000001cff1c723e */ /* 0x000fe200024050ff */
[C---:B------:R-:W-:Y:S01]  /*77c0*/  FFMA R30, R27.reuse, R20, R3 ;  /* 0x000000141b1e7223 */ /* 0x040fe20000000003 */
[----:B------:R-:W-:Y:S01]  /*77d0*/  LOP3.LUT R20, R46, 0xffffe000, RZ, 0xc0, !PT ;  /* 0xffffe0002e147812 */ /* 0x000fe200078ec0ff */
[C---:B------:R-:W-:Y:S01]  /*77e0*/  FMUL R5, R24.reuse, R9 ;  /* 0x0000000918057220 */ /* 0x040fe20000400000 */
[----:B------:R-:W-:Y:S01]  /*77f0*/  F2FP.TF32.F32.PACK_B R29, R29 ;  /* 0x0000001dff1d723e */ /* 0x000fe200024050ff */
[----:B------:R-:W-:Y:S01]  /*7800*/  FFMA R31, R27, R26, R7 ;  /* 0x0000001a1b1f7223 */ /* 0x000fe20000000007 */
[----:B------:R-:W-:Y:S01]  /*7810*/  LOP3.LUT R26, R47, 0xffffe000, RZ, 0xc0, !PT ;  /* 0xffffe0002f1a7812 */ /* 0x000fe200078ec0ff */
[----:B------:R-:W-:Y:S01]  /*7820*/  FMUL R6, R24, R10 ;  /* 0x0000000a18067220 */ /* 0x000fe20000400000 */
[----:B------:R-:W-:Y:S01]  /*7830*/  F2FP.TF32.F32.PACK_B R30, R30 ;  /* 0x0000001eff1e723e */ /* 0x000fe200024050ff */
[C---:B------:R-:W-:Y:S01]  /*7840*/  FFMA R4, R27.reuse, R33, R4 ;  /* 0x000000211b047223 */ /* 0x040fe20000000004 */
[----:B------:R-:W-:Y:S01]  /*7850*/  LOP3.LUT R33, R42, 0xffffe000, RZ, 0xc0, !PT ;  /* 0xffffe0002a217812 */ /* 0x000fe200078ec0ff */
        /* <DEDUP_REMOVED lines=13> */
[----:B------:R-:W-:Y:S01]  /*7930*/  FFMA R7, R27, R26, R11 ;  /* 0x0000001a1b077223 */ /* 0x000fe2000000000b */
[----:B------:R-:W-:Y:S01]  /*7940*/  LOP3.LUT R26, R37, 0xffffe000, RZ, 0xc0, !PT ;  /* 0xffffe000251a7812 */ /* 0x000fe200078ec0ff */
[----:B------:R-:W-:Y:S01]  /*7950*/  FMUL R15, R24, R15 ;  /* 0x0000000f180f7220 */ /* 0x000fe20000400000 */
[C---:B------:R-:W-:Y:S01]  /*7960*/  FFMA R8, R27.reuse, R21, R8 ;  /* 0x000000151b087223 */ /* 0x040fe20000000008 */
[C---:B------:R-:W-:Y:S01]  /*7970*/  FFMA R9, R27.reuse, R32, R9 ;  /* 0x000000201b097223 */ /* 0x040fe20000000009 */
[----:B------:R-:W-:Y:S01]  /*7980*/  LOP3.LUT R21, R36, 0xffffe000, RZ, 0xc0, !PT ;  /* 0xffffe00024157812 */ /* 0x000fe200078ec0ff */
[C---:B------:R-:W-:Y:S01]  /*7990*/  FFMA R10, R27.reuse, R33, R10 ;  /* 0x000000211b0a7223 */ /* 0x040fe2000000000a */
[C---:B------:R-:W-:Y:S01]  /*79a0*/  FMUL R12, R24.reuse, R16 ;  /* 0x00000010180c7220 */ /* 0x040fe20000400000 */
[----:B------:R-:W-:Y:S01]  /*79b0*/  FFMA R11, R27, R20, R15 ;  /* 0x000000141b0b7223 */ /* 0x000fe2000000000f */
[----:B------:R-:W-:Y:S01]  /*79c0*/  FMUL R13, R24, R17 ;  /* 0x00000011180d7220 */ /* 0x000fe20000400000 */
[----:B------:R-:W-:Y:S01]  /*79d0*/  LOP3.LUT R33, R38, 0xffffe000, RZ, 0xc0, !PT ;  /* 0xffffe00026217812 */ /* 0x000fe200078ec0ff */
[C---:B------:R-:W-:Y:S01]  /*79e0*/  FMUL R14, R24.reuse, R18 ;  /* 0x00000012180e7220 */ /* 0x040fe20000400000 */
[----:B------:R-:W-:Y:S01]  /*79f0*/  LOP3.LUT R20, R39, 0xffffe000, RZ, 0xc0, !PT ;  /* 0xffffe00027147812 */ /* 0x000fe200078ec0ff */
[----:B------:R-:W-:Y:S01]  /*7a00*/  FMUL R19, R24, R19 ;  /* 0x0000001318137220 */ /* 0x000fe20000400000 */
[----:B------:R-:W-:Y:S01]  /*7a10*/  F2FP.TF32.F32.PACK_B R7, R7 ;  /* 0x00000007ff07723e */ /* 0x000fe200024050ff */
[C---:B------:R-:W-:Y:S01]  /*7a20*/  FFMA R12, R27.reuse, R21, R12 ;  /* 0x000000151b0c7223 */ /* 0x040fe2000000000c */
[C---:B------:R-:W-:Y:S01]  /*7a30*/  FFMA R13, R27.reuse, R26, R13 ;  /* 0x0000001a1b0d7223 */ /* 0x040fe2000000000d */
[C---:B------:R-:W-:Y:S01]  /*7a40*/  FFMA R14, R27.reuse, R33, R14 ;  /* 0x000000211b0e7223 */ /* 0x040fe2000000000e */
[----:B------:R-:W-:Y:S01]  /*7a50*/  FFMA R15, R27, R20, R19 ;  /* 0x000000141b0f7223 */ /* 0x000fe20000000013 */
[----:B------:R1:W-:Y:S01]  /*7a60*/  STSM.16.M88.4 [R75+0x2400], R4 ;  /* 0x002400044b007844 */ /* 0x0003e20000000200 */
[----:B------:R-:W-:Y:S02]  /*7a70*/  F2FP.TF32.F32.PACK_B R8, R8 ;  /* 0x00000008ff08723e */ /* 0x000fe400024050ff */
[----:B------:R-:W-:Y:S02]  /*7a80*/  F2FP.TF32.F32.PACK_B R9, R9 ;  /* 0x00000009ff09723e */ /* 0x000fe400024050ff */
[----:B------:R-:W-:Y:S02]  /*7a90*/  F2FP.TF32.F32.PACK_B R10, R10 ;  /* 0x0000000aff0a723e */ /* 0x000fe400024050ff */
[----:B------:R-:W-:Y:S02]  /*7aa0*/  F2FP.TF32.F32.PACK_B R11, R11 ;  /* 0x0000000bff0b723e */ /* 0x000fe400024050ff */
[----:B------:R-:W-:Y:S02]  /*7ab0*/  F2FP.TF32.F32.PACK_B R12, R12 ;  /* 0x0000000cff0c723e */ /* 0x000fe400024050ff */
[----:B------:R-:W-:Y:S01]  /*7ac0*/  F2FP.TF32.F32.PACK_B R13, R13 ;  /* 0x0000000dff0d723e */ /* 0x000fe200024050ff */
[----:B------:R1:W-:Y:S01]  /*7ad0*/  STSM.16.M88.4 [R78+0x2000], R8 ;  /* 0x002000084e007844 */ /* 0x0003e20000000200 */
[----:B------:R-:W-:Y:S02]  /*7ae0*/  F2FP.TF32.F32.PACK_B R14, R14 ;  /* 0x0000000eff0e723e */ /* 0x000fe400024050ff */
[----:B------:R-:W-:Y:S05]  /*7af0*/  F2FP.TF32.F32.PACK_B R15, R15 ;  /* 0x0000000fff0f723e */ /* 0x000fea00024050ff */
[----:B------:R1:W-:Y:S01]  /*7b00*/  STSM.16.M88.4 [R79+0x2000], R12 ;  /* 0x0020000c4f007844 */ /* 0x0003e20000000200 */
        /* <DEDUP_REMOVED lines=8> */
[----:B------:R-:W-:Y:S02]  /*7b90*/  UIADD3 UR4, UP0, UPT, UR54, 0x680, URZ ;  /* 0x0000068036047890 */ /* 0x000fe4000ff1e0ff */
[----:B------:R-:W-:Y:S02]  /*7ba0*/  UIADD3 UR9, UPT, UPT, UR49, 0x20, URZ ;  /* 0x0000002031097890 */ /* 0x000fe4000fffe0ff */
[----:B------:R-:W-:Y:S02]  /*7bb0*/  UIADD3 UR8, UPT, UPT, UR43, 0x2400, URZ ;  /* 0x000024002b087890 */ /* 0x000fe4000fffe0ff */
[----:B------:R-:W-:Y:S01]  /*7bc0*/  UIADD3.X UR5, UPT, UPT, URZ, UR55, URZ, UP0, !UPT ;  /* 0x00000037ff057290 */ /* 0x000fe200087fe4ff */
[----:B------:R-:W-:Y:S01]  /*7bd0*/  UMOV UR10, UR50 ;  /* 0x00000032000a7c82 */ /* 0x000fe20008000000 */
[----:B------:R-:W-:Y:S07]  /*7be0*/  UMOV UR11, UR36 ;  /* 0x00000024000b7c82 */ /* 0x000fee0008000000 */
[----:B------:R2:W-:Y:S01]  /*7bf0*/  UTMASTG.3D [UR8], [UR4] ;  /* 0x00000008040073b5 */ /* 0x0005e20008010000 */
[----:B------:R0:W-:Y:S01]  /*7c00*/  UTMACMDFLUSH ;  /* 0x00000000000079b7 */ /* 0x0001e20000000000 */
[----:B--2---:R-:W-:Y:S04]  /*7c10*/  DEPBAR.LE SB0, 0x1 ;  /* 0x000080400000791a */ /* 0x004fe80000000000 */
.L_x_117:
[----:B------:R-:W-:Y:S05]  /*7c20*/  BSYNC.RECONVERGENT B0 ;  /* 0x0000000000007941 */ /* 0x000fea0003800200 */
.L_x_116:
[----:B------:R-:W-:Y:S01]  /*7c30*/  BAR.SYNC.DEFER_BLOCKING 0x1, 0x80 ;  /* 0x0042000000007b1d */ /* 0x000fe20000010000 */
[----:B------:R-:W-:Y:S04]  /*7c40*/  UIADD3 UR4, UPT, UPT, UR47, 0x1, URZ ;  /* 0x000000012f047890 */ /* 0x000fe8000fffe0ff */
[----:B------:R-:W-:Y:S04]  /*7c50*/  UISETP.NE.AND UP0, UPT, UR4, 0x4, UPT ;  /* 0x000000040400788c */ /* 0x000fe8000bf05270 */
[----:B------:R-:W-:Y:S01]  /*7c60*/  USEL UR46, UR4, URZ, UP0 ;  /* 0x000000ff042e7287 */ /* 0x000fe20008000000 */
[----:B------:R2:W-:Y:S01]  /*7c70*/  @P6 SYNCS.ARRIVE.TRANS64.RED.A1T0 RZ, [R83+URZ], RZ ;  /* 0x000000ff53ff69a7 */ /* 0x0005e200081004ff */
[----:B------:R-:W-:Y:S01]  /*7c80*/  BSSY B1, `(.L_x_118) ;  /* 0x0000018000017945 */ /* 0x000fe20003800000 */
[----:B------:R-:W3:Y:S02]  /*7c90*/  @P6 SYNCS.PHASECHK.TRANS64.TRYWAIT P0, [R84+URZ+0x20], R85 ;  /* 0x00002055540065a7 */ /* 0x000ee400080011ff */
[----:B---3--:R-:W-:Y:S01]  /*7ca0*/  @P6 SEL R80, RZ, 0x1, !P0 ;  /* 0x00000001ff506807 */ /* 0x008fe20004000000 */
[----:B--2---:R-:W-:Y:S06]  /*7cb0*/  @!P6 BRA `(.L_x_119) ;  /* 0x000000000050e947 */ /* 0x004fec0003800000 */
[----:B------:R-:W-:Y:S01]  /*7cc0*/  ISETP.NE.AND P1, PT, R81, RZ, PT ;  /* 0x000000ff5100720c */ /* 0x000fe20003f25270 */
[----:B------:R-:W-:Y:S01]  /*7cd0*/  BSSY B0, `(.L_x_120) ;  /* 0x000000a000007945 */ /* 0x000fe20003800000 */
[----:B------:R-:W-:Y:S11]  /*7ce0*/  ISETP.NE.AND P0, PT, R80, RZ, PT ;  /* 0x000000ff5000720c */ /* 0x000ff60003f05270 */
[----:B------:R-:W-:Y:S04]  /*7cf0*/  @P1 IMAD R3, R34, 0x2000, R35 ;  /* 0x0000200022031824 */ /* 0x000fe800078e0223 */
[----:B------:R-:W-:Y:S05]  /*7d00*/  @P1 VIADD R2, R3, UR43 ;  /* 0x0000002b03021c36 */ /* 0x000fea0008000000 */
[----:B------:R-:W-:Y:S01]  /*7d10*/  @P1 IADD3 R0, PT, PT, R82, R2, RZ ;  /* 0x0000000252001210 */ /* 0x000fe20007ffe0ff */
[----:B------:R-:W-:Y:S01]  /*7d20*/  @P1 IMAD.IADD R2, R67, 0x1, R2 ;  /* 0x0000000143021824 */ /* 0x000fe200078e0202 */
[----:B------:R-:W-:Y:S06]  /*7d30*/  @P0 BRA `(.L_x_121) ;  /* 0x00000000000c0947 */ /* 0x000fec0003800000 */
[----:B-1----:R-:W-:Y:S04]  /*7d40*/  SHF.L.U32 R5, RZ, 0x1f, RZ ;  /* 0x0000001fff057819 */ /* 0x002fe800000006ff */
[----:B------:R-:W1:Y:S02]  /*7d50*/  SYNCS.PHASECHK.TRANS64.TRYWAIT P0, [R84+URZ+0x20], R5 ;  /* 0x00002005540075a7 */ /* 0x000e6400080011ff */
[----:B-1----:R-:W-:Y:S05]  /*7d60*/  @!P0 BRA `(.L_x_122) ;  /* 0x0000004400ec8947 */ /* 0x002fea0003800000 */
.L_x_121:
[----:B------:R-:W-:Y:S05]  /*7d70*/  BSYNC B0 ;  /* 0x0000000000007941 */ /* 0x000fea0003800000 */
.L_x_120:
[----:B------:R-:W-:Y:S02]  /*7d80*/  ISETP.NE.AND P0, PT, R81, RZ, PT ;  /* 0x000000ff5100720c */ /* 0x000fe40003f05270 */
[----:B------:R-:W-:Y:S11]  /*7d90*/  IADD3 R34, PT, PT, R34, 0x1, RZ ;  /* 0x0000000122227810 */ /* 0x000ff60007ffe0ff */
[----:B-1----:R-:W-:Y:S01]  /*7da0*/  @P0 IMAD.IADD R4, R67, 0x1, R0 ;  /* 0x0000000143040824 */ /* 0x002fe200078e0200 */
[----:B------:R-:W-:Y:S05]  /*7db0*/  @P0 WARPSYNC.ALL ;  /* 0x0000000000000948 */ /* 0x000fea0003800000 */
[----:B------:R2:W3:Y:S04]  /*7dc0*/  @P0 LDSM.16.M88.4 R48, [R3+UR43+0x400] ;  /* 0x0004002b0330083b */ /* 0x0004e80008000200 */
[----:B------:R2:W4:Y:S04]  /*7dd0*/  @P0 LDSM.16.M88.4 R44, [R2+0x400] ;  /* 0x00040000022c083b */ /* 0x0005280000000200 */
[----:B------:R2:W1:Y:S04]  /*7de0*/  @P0 LDSM.16.M88.4 R40, [R0+0x400] ;  /* 0x000400000028083b */ /* 0x0004680000000200 */
[----:B------:R2:W1:Y:S02]  /*7df0*/  @P0 LDSM.16.M88.4 R36, [R4+0x400] ;  /* 0x000400000424083b */ /* 0x0004640000000200 */
.L_x_119:
[----:B------:R-:W-:Y:S05]  /*7e00*/  BSYNC B1 ;  /* 0x0000000000017941 */ /* 0x000fea0003800000 */
.L_x_118:
[----:B--2---:R-:W-:Y:S05]  /*7e10*/  VIADD R3, R25, 0x40 ;  /* 0x0000004019037836 */ /* 0x004fea0000000000 */
[----:B------:R-:W-:Y:S04]  /*7e20*/  SHF.R.U32.HI R3, RZ, 0x15, R3 ;  /* 0x00000015ff037819 */ /* 0x000fe80000011603 */
[----:B------:R-:W-:Y:S11]  /*7e30*/  LOP3.LUT P0, RZ, R3, 0x3, R58, 0x48, !PT ;  /* 0x0000000303ff7812 */ /* 0x000ff6000780483a */
[----:B------:R-:W-:Y:S02]  /*7e40*/  @!UPT UIADD3 URZ, UPT, UPT, URZ, URZ, URZ ;  /* 0x000000fffffff290 */ /* 0x000fe4000fffe0ff */
[----:B------:R-:W-:Y:S05]  /*7e50*/  @!P0 BRA `(.L_x_123) ;  /* 0x0000000000408947 */ /* 0x000fea0003800000 */
[----:B------:R-:W2:Y:S01]  /*7e60*/  LDCU.64 UR8, c[0x4][0x70] ;  /* 0x01000e00ff0877ac */ /* 0x000ea20008000a00 */
[----:B------:R-:W-:Y:S01]  /*7e70*/  MOV R3, 0x0 ;  /* 0x0000000000037802 */ /* 0x000fe20000000f00 */
[----:B-1----:R-:W-:Y:S02]  /*7e80*/  HFMA2 R12, -RZ, RZ, 0, 5.9604644775390625e-08 ;  /* 0x00000001ff0c7431 */ /* 0x002fe400000001ff */
[----:B------:R-:W-:Y:S02]  /*7e90*/  IMAD.MOV.U32 R8, RZ, RZ, 0x192 ;  /* 0x00000192ff087424 */ /* 0x000fe400078e00ff */
[----:B------:R-:W-:Y:S01]  /*7ea0*/  IMAD.MOV.U32 R13, RZ, RZ, RZ ;  /* 0x000000ffff0d7224 */ /* 0x000fe200078e00ff */
[----:B------:R-:W1:Y:S01]  /*7eb0*/  LDCU.64 UR6, c[0x4][0x78] ;  /* 0x01000f00ff0677ac */ /* 0x000e620008000a00 */
[----:B------:R-:W3:Y:S01]  /*7ec0*/  LDC.64 R2, c[0x4][R3] ;  /* 0x0100000003027b82 */ /* 0x000ee20000000a00 */
[----:B------:R-:W5:Y:S01]  /*7ed0*/  LDCU.64 UR4, c[0x4][0x10] ;  /* 0x01000200ff0477ac */ /* 0x000f620008000a00 */
[----:B--2---:R-:W-:Y:S01]  /*7ee0*/  MOV R5, UR9 ;  /* 0x0000000900057c02 */ /* 0x004fe20008000f00 */
[----:B------:R-:W-:Y:S01]  /*7ef0*/  IMAD.U32 R4, RZ, RZ, UR8 ;  /* 0x00000008ff047e24 */ /* 0x000fe2000f8e00ff */
[----:B-1----:R-:W-:Y:S01]  /*7f00*/  MOV R7, UR7 ;  /* 0x0000000700077c02 */ /* 0x002fe20008000f00 */
[----:B------:R-:W-:Y:S01]  /*7f10*/  IMAD.U32 R6, RZ, RZ, UR6 ;  /* 0x00000006ff067e24 */ /* 0x000fe2000f8e00ff */
[----:B-----5:R-:W-:Y:S01]  /*7f20*/  MOV R11, UR5 ;  /* 0x00000005000b7c02 */ /* 0x020fe20008000f00 */
[----:B------:R-:W-:Y:S02]  /*7f30*/  IMAD.U32 R10, RZ, RZ, UR4 ;  /* 0x00000004ff0a7e24 */ /* 0x000fe4000f8e00ff */
[----:B------:R-:W-:Y:S07]  /*7f40*/  LEPC R20, `(.L_x_123) ;  /* 0x000000001014794e */ /* 0x000fee0000000000 */
[----:B---34-:R-:W-:Y:S05]  /*7f50*/  CALL.ABS.NOINC R2 ;  /* 0x0000000002007343 */ /* 0x018fea0003c00000 */
.L_x_123:
[----:B---3--:R-:W-:Y:S01]  /*7f60*/  LOP3.LUT R20, R48, 0xffffe000, RZ, 0xc0, !PT ;  /* 0xffffe00030147812 */ /* 0x008fe200078ec0ff */
[----:B------:R-:W-:Y:S05]  /*7f70*/  WARPSYNC.ALL ;  /* 0x0000000000007948 */ /* 0x000fea0003800000 */
[----:B------:R-:W-:Y:S01]  /*7f80*/  R2UR UR4, R25 ;  /* 0x00000000190472ca */ /* 0x000fe200000e0000 */
[----:B------:R-:W-:Y:S01]  /*7f90*/  IMAD.U32 R84, RZ, RZ, UR46 ;  /* 0x0000002eff547e24 */ /* 0x000fe2000f8e00ff */
[----:B------:R-:W-:Y:S01]  /*7fa0*/  LOP3.LUT R21, R49, 0xffffe000, RZ, 0xc0, !PT ;  /* 0xffffe00031157812 */ /* 0x000fe200078ec0ff */
[----:B------:R-:W-:Y:S01]  /*7fb0*/  IMAD.U32 R83, RZ, RZ, UR52 ;  /* 0x00000034ff537e24 */ /* 0x000fe2000f8e00ff */
[----:B------:R-:W-:Y:S01]  /*7fc0*/  LOP3.LUT R26, R51, 0xffffe000, RZ, 0xc0, !PT ;  /* 0xffffe000331a7812 */ /* 0x000fe200078ec0ff */
[----:B------:R-:W-:Y:S01]  /*7fd0*/  BSSY.RECONVERGENT B0, `(.L_x_124) ;  /* 0x000005b000007945 */ /* 0x000fe20003800200 */
[----:B----4-:R-:W-:Y:S02]  /*7fe0*/  LOP3.LUT R33, R44, 0xffffe000, RZ, 0xc0, !PT ;  /* 0xffffe0002c217812 */ /* 0x010fe400078ec0ff */
[----:B------:R-:W-:Y:S02]  /*7ff0*/  LOP3.LUT R32, R45, 0xffffe000, RZ, 0xc0, !PT ;  /* 0xffffe0002d207812 */ /* 0x000fe400078ec0ff */
[----:B------:R-:W-:Y:S02]  /*8000*/  ISETP.NE.AND P6, PT, R74, RZ, PT ;  /* 0x000000ff4a00720c */ /* 0x000fe40003fc5270 */
[----:B------:R-:W-:Y:S01]  /*8010*/  ISETP.NE.AND P0, PT, R69, RZ, PT ;  /* 0x000000ff4500720c */ /* 0x000fe20003f05270 */
[----:B-1----:R-:W1:Y:S10]  /*8020*/  LDTM.16dp128bit.x8 R4, tmem[UR4+0x40] ;  /* 0x00004004000479ee */ /* 0x002e740008180000 */
[----:B------:R-:W-:Y:S02]  /*8030*/  @P6 LEA R84, R84, UR43, 0x3 ;  /* 0x0000002b54546c11 */ /* 0x000fe4000f8e18ff */
[----:B------:R-:W-:Y:S03]  /*8040*/  @P6 SHF.L.U32 R85, RZ, 0x1f, RZ ;  /* 0x0000001fff556819 */ /* 0x000fe600000006ff */
[----:B------:R-:W-:Y:S05]  /*8050*/  @P6 VIADD R84, R84, 0x40 ;  /* 0x0000004054546836 */ /* 0x000fea0000000000 */
[----:B------:R-:W-:Y:S02]  /*8060*/  @P6 PRMT R83, R83, 0x654, R84 ;  /* 0x0000065453536816 */ /* 0x000fe40000000054 */
[----:B------:R-:W-:Y:S01]  /*8070*/  LEA R84, R34, UR43, 0x3 ;  /* 0x0000002b22547c11 */ /* 0x000fe2000f8e18ff */
[C---:B-1----:R-:W-:Y:S01]  /*8080*/  FMUL R0, R24.reuse, R4 ;  /* 0x0000000418007220 */ /* 0x042fe20000400000 */
        /* <DEDUP_REMOVED lines=79> */
.L_x_125:
[----:B------:R-:W-:Y:S05]  /*8580*/  BSYNC.RECONVERGENT B0 ;  /* 0x0000000000007941 */ /* 0x000fea0003800200 */
.L_x_124:
[----:B------:R-:W-:Y:S01]  /*8590*/  BAR.SYNC.DEFER_BLOCKING 0x1, 0x80 ;  /* 0x0042000000007b1d */ /* 0x000fe20000010000 */
[----:B------:R-:W-:Y:S04]  /*85a0*/  UIADD3 UR4, UPT, UPT, UR46, 0x1, URZ ;  /* 0x000000012e047890 */ /* 0x000fe8000fffe0ff */
[----:B------:R-:W-:Y:S04]  /*85b0*/  UISETP.NE.AND UP0, UPT, UR4, 0x4, UPT ;  /* 0x000000040400788c */ /* 0x000fe8000bf05270 */
[----:B------:R-:W-:Y:S01]  /*85c0*/  USEL UR44, UR4, URZ, UP0 ;  /* 0x000000ff042c7287 */ /* 0x000fe20008000000 */
[----:B------:R2:W-:Y:S01]  /*85d0*/  @P6 SYNCS.ARRIVE.TRANS64.RED.A1T0 RZ, [R83+URZ], RZ ;  /* 0x000000ff53ff69a7 */ /* 0x0005e200081004ff */
[----:B------:R-:W-:Y:S01]  /*85e0*/  BSSY B1, `(.L_x_126) ;  /* 0x000001d000017945 */ /* 0x000fe20003800000 */
[----:B------:R-:W3:Y:S01]  /*85f0*/  @P6 SYNCS.PHASECHK.TRANS64.TRYWAIT P0, [R84+URZ+0x20], R85 ;  /* 0x00002055540065a7 */ /* 0x000ee200080011ff */
[----:B--2---:R-:W-:Y:S01]  /*8600*/  HFMA2 R83, -RZ, RZ, 0, 0 ;  /* 0x00000000ff537431 */ /* 0x004fe200000001ff */
[----:B---3--:R-:W-:Y:S01]  /*8610*/  @P6 SEL R80, RZ, 0x1, !P0 ;  /* 0x00000001ff506807 */ /* 0x008fe20004000000 */
[----:B------:R-:W-:Y:S06]  /*8620*/  @!P6 BRA `(.L_x_127) ;  /* 0x000000000060e947 */ /* 0x000fec0003800000 */
        /* <DEDUP_REMOVED lines=11> */
.L_x_129:
[----:B------:R-:W-:Y:S05]  /*86e0*/  BSYNC B0 ;  /* 0x0000000000007941 */ /* 0x000fea0003800000 */
.L_x_128:
[----:B------:R-:W-:Y:S01]  /*86f0*/  ISETP.NE.AND P0, PT, R81, RZ, PT ;  /* 0x000000ff5100720c */ /* 0x000fe20003f05270 */
[----:B------:R-:W-:Y:S11]  /*8700*/  VIADD R34, R34, 0x1 ;  /* 0x0000000122227836 */ /* 0x000ff60000000000 */
[----:B------:R-:W-:Y:S01]  /*8710*/  @!UPT UIADD3 URZ, UPT, UPT, URZ, URZ, URZ ;  /* 0x000000fffffff290 */ /* 0x000fe2000fffe0ff */
[----:B-1----:R-:W-:Y:S01]  /*8720*/  @P0 IMAD.IADD R4, R67, 0x1, R0 ;  /* 0x0000000143040824 */ /* 0x002fe200078e0200 */
[----:B------:R-:W-:Y:S05]  /*8730*/  @P0 WARPSYNC.ALL ;  /* 0x0000000000000948 */ /* 0x000fea0003800000 */
[----:B------:R2:W3:Y:S04]  /*8740*/  @P0 LDSM.16.M88.4 R48, [R3+UR43+0x400] ;  /* 0x0004002b0330083b */ /* 0x0004e80008000200 */
[----:B------:R2:W4:Y:S04]  /*8750*/  @P0 LDSM.16.M88.4 R44, [R2+0x400] ;  /* 0x00040000022c083b */ /* 0x0005280000000200 */
[----:B------:R2:W1:Y:S04]  /*8760*/  @P0 LDSM.16.M88.4 R40, [R0+0x400] ;  /* 0x000400000028083b */ /* 0x0004680000000200 */
[----:B------:R2:W1:Y:S01]  /*8770*/  @P0 LDSM.16.M88.4 R36, [R4+0x400] ;  /* 0x000400000424083b */ /* 0x0004620000000200 */
[C---:B------:R-:W-:Y:S04]  /*8780*/  ISETP.NE.AND P0, PT, R34.reuse, 0x4, PT ;  /* 0x000000042200780c */ /* 0x040fe80003f05270 */
[----:B------:R-:W-:Y:S02]  /*8790*/  SEL R34, R34, RZ, P0 ;  /* 0x000000ff22227207 */ /* 0x000fe40000000000 */
[----:B------:R-:W-:Y:S02]  /*87a0*/  SEL R83, RZ, 0x1, P0 ;  /* 0x00000001ff537807 */ /* 0x000fe40000000000 */
.L_x_127:
[----:B------:R-:W-:Y:S05]  /*87b0*/  BSYNC B1 ;  /* 0x0000000000017941 */ /* 0x000fea0003800000 */
.L_x_126:
        /* <DEDUP_REMOVED lines=21> */
.L_x_131:
        /* <DEDUP_REMOVED lines=14> */
[----:B------:R-:W-:Y:S03]  /*89f0*/  @P6 SHF.L.U32 R86, R83, 0x1f, RZ ;  /* 0x0000001f53566819 */ /* 0x000fe600000006ff */
        /* <DEDUP_REMOVED lines=83> */
.L_x_133:
[----:B------:R-:W-:Y:S05]  /*8f30*/  BSYNC.RECONVERGENT B0 ;  /* 0x0000000000007941 */ /* 0x000fea0003800200 */
.L_x_132:
        /* <DEDUP_REMOVED lines=17> */
[----:B-1----:R-:W-:Y:S04]  /*9050*/  SHF.L.U32 R4, R83, 0x1f, RZ ;  /* 0x0000001f53047819 */ /* 0x002fe800000006ff */
[----:B------:R-:W1:Y:S02]  /*9060*/  SYNCS.PHASECHK.TRANS64.TRYWAIT P0, [R85+URZ+0x20], R4 ;  /* 0x00002004550075a7 */ /* 0x000e6400080011ff */
[----:B-1----:R-:W-:Y:S05]  /*9070*/  @!P0 BRA `(.L_x_138) ;  /* 0x0000003400508947 */ /* 0x002fea0003800000 */
.L_x_137:
[----:B------:R-:W-:Y:S05]  /*9080*/  BSYNC B0 ;  /* 0x0000000000007941 */ /* 0x000fea0003800000 */
.L_x_136:
        /* <DEDUP_REMOVED lines=10> */
[----:B------:R-:W-:Y:S02]  /*9130*/  SEL R6, RZ, 0x1, P0 ;  /* 0x00000001ff067807 */ /* 0x000fe40000000000 */
[----:B------:R-:W-:Y:S02]  /*9140*/  SEL R34, R34, RZ, P0 ;  /* 0x000000ff22227207 */ /* 0x000fe40000000000 */
[----:B------:R-:W-:Y:S02]  /*9150*/  LOP3.LUT R83, R83, R6, RZ, 0x3c, !PT ;  /* 0x0000000653537212 */ /* 0x000fe400078e3cff */
.L_x_135:
[----:B------:R-:W-:Y:S05]  /*9160*/  BSYNC B1 ;  /* 0x0000000000017941 */ /* 0x000fea0003800000 */
.L_x_134:
        /* <DEDUP_REMOVED lines=21> */
.L_x_139:
        /* <DEDUP_REMOVED lines=89> */
[----:B------:R-:W-:Y:S02]  /*9850*/  UIADD3 UR4, UPT, UPT, UR43, 0x400, URZ ;  /* 0x000004002b047890 */ /* 0x000fe4000fffe0ff */
[----:B------:R-:W-:Y:S01]  /*9860*/  UIADD3 UR9, UPT, UPT, UR49, 0x80, URZ ;  /* 0x0000008031097890 */ /* 0x000fe2000fffe0ff */
[----:B------:R-:W-:Y:S01]  /*9870*/  UMOV UR10, UR50 ;  /* 0x00000032000a7c82 */ /* 0x000fe20008000000 */
[----:B------:R-:W-:Y:S02]  /*9880*/  UMOV UR11, UR36 ;  /* 0x00000024000b7c82 */ /* 0x000fe40008000000 */
        /* <DEDUP_REMOVED lines=8> */
.L_x_141:
[----:B------:R-:W-:Y:S05]  /*9910*/  BSYNC.RECONVERGENT B0 ;  /* 0x0000000000007941 */ /* 0x000fea0003800200 */
.L_x_140:
        /* <DEDUP_REMOVED lines=20> */
.L_x_145:
[----:B------:R-:W-:Y:S05]  /*9a60*/  BSYNC B0 ;  /* 0x0000000000007941 */ /* 0x000fea0003800000 */
.L_x_144:
        /* <DEDUP_REMOVED lines=13> */
.L_x_143:
[----:B------:R-:W-:Y:S05]  /*9b40*/  BSYNC B1 ;  /* 0x0000000000017941 */ /* 0x000fea0003800000 */
.L_x_142:
        /* <DEDUP_REMOVED lines=21> */
.L_x_147:
        /* <DEDUP_REMOVED lines=98> */
.L_x_149:
[----:B------:R-:W-:Y:S05]  /*a2c0*/  BSYNC.RECONVERGENT B0 ;  /* 0x0000000000007941 */ /* 0x000fea0003800200 */
.L_x_148:
        /* <DEDUP_REMOVED lines=20> */
.L_x_153:
[----:B------:R-:W-:Y:S05]  /*a410*/  BSYNC B0 ;  /* 0x0000000000007941 */ /* 0x000fea0003800000 */
.L_x_152:
        /* <DEDUP_REMOVED lines=13> */
.L_x_151:
[----:B------:R-:W-:Y:S05]  /*a4f0*/  BSYNC B1 ;  /* 0x0000000000017941 */ /* 0x000fea0003800000 */
.L_x_150:
        /* <DEDUP_REMOVED lines=21> */
.L_x_155:
        /* <DEDUP_REMOVED lines=98> */
.L_x_157:
[----:B------:R-:W-:Y:S05]  /*ac70*/  BSYNC.RECONVERGENT B0 ;  /* 0x0000000000007941 */ /* 0x000fea0003800200 */
.L_x_156:
        /* <DEDUP_REMOVED lines=17> */
[----:B------:R-:W-:Y:S04]  /*ad90*/  SHF.L.U32 R2, R83, 0x1f, RZ ;  /* 0x0000001f53027819 */ /* 0x000fe800000006ff */
[----:B------:R-:W2:Y:S02]  /*ada0*/  SYNCS.PHASECHK.TRANS64.TRYWAIT P0, [R85+URZ+0x20], R2 ;  /* 0x00002002550075a7 */ /* 0x000ea400080011ff */
[----:B--2---:R-:W-:Y:S05]  /*adb0*/  @!P0 BRA `(.L_x_162) ;  /* 0x00000018003c8947 */ /* 0x004fea0003800000 */
.L_x_161:
[----:B------:R-:W-:Y:S05]  /*adc0*/  BSYNC B0 ;  /* 0x0000000000007941 */ /* 0x000fea0003800000 */
.L_x_160:
[----:B------:R-:W-:Y:S11]  /*add0*/  ISETP.NE.AND P0, PT, R81, RZ, PT ;  /* 0x000000ff5100720c */ /* 0x000ff60003f05270 */
[----:B------:R-:W-:Y:S02]  /*ade0*/  @!UPT UIADD3 URZ, UPT, UPT, URZ, URZ, URZ ;  /* 0x000000fffffff290 */ /* 0x000fe4000fffe0ff */
[----:B--2---:R-:W-:Y:S01]  /*adf0*/  @P0 IADD3 R2, PT, PT, R67, R82, RZ ;  /* 0x0000005243020210 */ /* 0x004fe20007ffe0ff */
[----:B------:R-:W-:Y:S05]  /*ae00*/  @P0 WARPSYNC.ALL ;  /* 0x0000000000000948 */ /* 0x000fea0003800000 */
[----:B------:R2:W3:Y:S04]  /*ae10*/  @P0 LDSM.16.M88.4 R48, [R34+UR43+0x400] ;  /* 0x0004002b2230083b */ /* 0x0004e80008000200 */
[----:B------:R2:W4:Y:S04]  /*ae20*/  @P0 LDSM.16.M88.4 R44, [R0+0x400] ;  /* 0x00040000002c083b */ /* 0x0005280000000200 */
[----:B------:R2:W1:Y:S04]  /*ae30*/  @P0 LDSM.16.M88.4 R40, [R82+0x400] ;  /* 0x000400005228083b */ /* 0x0004680000000200 */
[----:B------:R2:W1:Y:S02]  /*ae40*/  @P0 LDSM.16.M88.4 R36, [R2+0x400] ;  /* 0x000400000224083b */ /* 0x0004640000000200 */
.L_x_159:
[----:B------:R-:W-:Y:S05]  /*ae50*/  BSYNC B1 ;  /* 0x0000000000017941 */ /* 0x000fea0003800000 */
.L_x_158:
        /* <DEDUP_REMOVED lines=11> */
[----:B--2---:R-:W2:Y:S01]  /*af10*/  LDC.64 R2, c[0x4][R3] ;  /* 0x0100000003027b82 */ /* 0x004ea20000000a00 */
[----:B------:R-:W3:Y:S01]  /*af20*/  LDCU.64 UR4, c[0x4][0x10] ;  /* 0x01000200ff0477ac */ /* 0x000ee20008000a00 */
[----:B-----5:R-:W-:Y:S01]  /*af30*/  MOV R5, UR9 ;  /* 0x0000000900057c02 */ /* 0x020fe20008000f00 */
[----:B------:R-:W-:Y:S01]  /*af40*/  IMAD.U32 R4, RZ, RZ, UR8 ;  /* 0x00000008ff047e24 */ /* 0x000fe2000f8e00ff */
[----:B-1----:R-:W-:Y:S01]  /*af50*/  MOV R7, UR7 ;  /* 0x0000000700077c02 */ /* 0x002fe20008000f00 */
[----:B------:R-:W-:Y:S01]  /*af60*/  IMAD.U32 R6, RZ, RZ, UR6 ;  /* 0x00000006ff067e24 */ /* 0x000fe2000f8e00ff */
[----:B---3--:R-:W-:Y:S01]  /*af70*/  MOV R11, UR5 ;  /* 0x00000005000b7c02 */ /* 0x008fe20008000f00 */
[----:B------:R-:W-:Y:S02]  /*af80*/  IMAD.U32 R10, RZ, RZ, UR4 ;  /* 0x00000004ff0a7e24 */ /* 0x000fe4000f8e00ff */
[----:B------:R-:W-:Y:S07]  /*af90*/  LEPC R20, `(.L_x_163) ;  /* 0x000000001014794e */ /* 0x000fee0000000000 */
[----:B--2-4-:R-:W-:Y:S05]  /*afa0*/  CALL.ABS.NOINC R2 ;  /* 0x0000000002007343 */ /* 0x014fea0003c00000 */
.L_x_163:
[----:B------:R-:W-:Y:S01]  /*afb0*/  ISETP.NE.AND P0, PT, R69, RZ, PT ;  /* 0x000000ff4500720c */ /* 0x000fe20003f05270 */
[----:B------:R-:W-:Y:S05]  /*afc0*/  WARPSYNC.ALL ;  /* 0x0000000000007948 */ /* 0x000fea0003800000 */
[----:B------:R-:W-:Y:S01]  /*afd0*/  R2UR UR4, R25 ;  /* 0x00000000190472ca */ /* 0x000fe200000e0000 */
[----:B------:R-:W-:Y:S01]  /*afe0*/  BSSY.RECONVERGENT B0, `(.L_x_164) ;  /* 0x000005c000007945 */ /* 0x000fe20003800200 */
[----:B--23--:R-:W-:Y:S02]  /*aff0*/  LOP3.LUT R0, R48, 0xffffe000, RZ, 0xc0, !PT ;  /* 0xffffe00030007812 */ /* 0x00cfe400078ec0ff */
[----:B------:R-:W-:Y:S02]  /*b000*/  LOP3.LUT R2, R49, 0xffffe000, RZ, 0xc0, !PT ;  /* 0xffffe00031027812 */ /* 0x000fe400078ec0ff */
[----:B------:R-:W-:Y:S02]  /*b010*/  LOP3.LUT R3, R50, 0xffffe000, RZ, 0xc0, !PT ;  /* 0xffffe00032037812 */ /* 0x000fe400078ec0ff */
[----:B------:R-:W-:Y:S02]  /*b020*/  LOP3.LUT R20, R51, 0xffffe000, RZ, 0xc0, !PT ;  /* 0xffffe00033147812 */ /* 0x000fe400078ec0ff */
[----:B----4-:R-:W-:Y:S02]  /*b030*/  LOP3.LUT R21, R44, 0xffffe000, RZ, 0xc0, !PT ;  /* 0xffffe0002c157812 */ /* 0x010fe400078ec0ff */
[----:B------:R-:W-:Y:S01]  /*b040*/  LOP3.LUT R26, R45, 0xffffe000, RZ, 0xc0, !PT ;  /* 0xffffe0002d1a7812 */ /* 0x000fe200078ec0ff */
[----:B-1----:R-:W1:Y:S01]  /*b050*/  LDTM.16dp128bit.x8 R4, tmem[UR4+0xe0] ;  /* 0x0000e004000479ee */ /* 0x002e620008180000 */
[----:B------:R-:W-:Y:S01]  /*b060*/  R2UR UR4, R77 ;  /* 0x000000004d0472ca */ /* 0x000fe200000e0000 */
[----:B------:R-:W-:Y:S01]  /*b070*/  NOP ;  /* 0x0000000000007918 */ /* 0x000fe20000000000 */
[----:B------:R-:W-:Y:S02]  /*b080*/  LOP3.LUT R29, R46, 0xffffe000, RZ, 0xc0, !PT ;  /* 0xffffe0002e1d7812 */ /* 0x000fe400078ec0ff */
[----:B------:R-:W-:Y:S02]  /*b090*/  LOP3.LUT R28, R47, 0xffffe000, RZ, 0xc0, !PT ;  /* 0xffffe0002f1c7812 */ /* 0x000fe400078ec0ff */
[----:B------:R-:W-:Y:S02]  /*b0a0*/  LOP3.LUT R31, R40, 0xffffe000, RZ, 0xc0, !PT ;  /* 0xffffe000281f7812 */ /* 0x000fe400078ec0ff */
[----:B------:R-:W-:Y:S02]  /*b0b0*/  LOP3.LUT R30, R41, 0xffffe000, RZ, 0xc0, !PT ;  /* 0xffffe000291e7812 */ /* 0x000fe400078ec0ff */
[----:B------:R-:W-:Y:S02]  /*b0c0*/  LOP3.LUT R33, R42, 0xffffe000, RZ, 0xc0, !PT ;  /* 0xffffe0002a217812 */ /* 0x000fe400078ec0ff */
[----:B------:R-:W-:Y:S01]  /*b0d0*/  LOP3.LUT R32, R43, 0xffffe000, RZ, 0xc0, !PT ;  /* 0xffffe0002b207812 */ /* 0x000fe200078ec0ff */
[----:B------:R-:W-:Y:S01]  /*b0e0*/  UIADD3 UR4, UPT, UPT, UR4, 0xb0, URZ ;  /* 0x000000b004047890 */ /* 0x000fe2000fffe0ff */
[----:B------:R-:W-:Y:S02]  /*b0f0*/  LOP3.LUT R35, R36, 0xffffe000, RZ, 0xc0, !PT ;  /* 0xffffe00024237812 */ /* 0x000fe400078ec0ff */
[----:B------:R-:W-:Y:S01]  /*b100*/  LOP3.LUT R34, R37, 0xffffe000, RZ, 0xc0, !PT ;  /* 0xffffe00025227812 */ /* 0x000fe200078ec0ff */
[----:B------:R-:W-:Y:S01]  /*b110*/  UPRMT UR4, UR52, 0x654, UR4 ;  /* 0x0000065434047896 */ /* 0x000fe20008000004 */
[----:B------:R-:W-:Y:S02]  /*b120*/  LOP3.LUT R37, R38, 0xffffe000, RZ, 0xc0, !PT ;  /* 0xffffe00026257812 */ /* 0x000fe400078ec0ff */
[----:B------:R-:W-:Y:S01]  /*b130*/  LOP3.LUT R36, R39, 0xffffe000, RZ, 0xc0, !PT ;  /* 0xffffe00027247812 */ /* 0x000fe200078ec0ff */
[C---:B-1----:R-:W-:Y:S01]  /*b140*/  FMUL R4, R24.reuse, R4 ;  /* 0x0000000418047220 */ /* 0x042fe20000400000 */
[C---:B------:R-:W-:Y:S01]  /*b150*/  FMUL R5, R24.reuse, R5 ;  /* 0x0000000518057220 */ /* 0x040fe20000400000 */
[C---:B------:R-:W-:Y:S01]  /*b160*/  FMUL R6, R24.reuse, R6 ;  /* 0x0000000618067220 */ /* 0x040fe20000400000 */
[C---:B------:R-:W-:Y:S01]  /*b170*/  FMUL R7, R24.reuse, R7 ;  /* 0x0000000718077220 */ /* 0x040fe20000400000 */
[C---:B------:R-:W-:Y:S01]  /*b180*/  FFMA R4, R27.reuse, R0, R4 ;  /* 0x000000001b047223 */ /* 0x040fe20000000004 */
[C---:B------:R-:W-:Y:S01]  /*b190*/  FMUL R8, R24.reuse, R8 ;  /* 0x0000000818087220 */ /* 0x040fe20000400000 */
[C---:B------:R-:W-:Y:S01]  /*b1a0*/  FFMA R5, R27.reuse, R2, R5 ;  /* 0x000000021b057223 */ /* 0x040fe20000000005 */
[C---:B------:R-:W-:Y:S01]  /*b1b0*/  FMUL R9, R24.reuse, R9 ;  /* 0x0000000918097220 */ /* 0x040fe20000400000 */
[C---:B------:R-:W-:Y:S01]  /*b1c0*/  FFMA R6, R27.reuse, R3, R6 ;  /* 0x000000031b067223 */ /* 0x040fe20000000006 */
[----:B------:R-:W-:Y:S01]  /*b1d0*/  F2FP.TF32.F32.PACK_B R4, R4 ;  /* 0x00000004ff04723e */ /* 0x000fe200024050ff */
[C---:B------:R-:W-:Y:S01]  /*b1e0*/  FMUL R10, R24.reuse, R10 ;  /* 0x0000000a180a7220 */ /* 0x040fe20000400000 */
[----:B------:R-:W-:Y:S01]  /*b1f0*/  F2FP.TF32.F32.PACK_B R5, R5 ;  /* 0x00000005ff05723e */ /* 0x000fe200024050ff */
[C---:B------:R-:W-:Y:S01]  /*b200*/  FFMA R7, R27.reuse, R20, R7 ;  /* 0x000000141b077223 */ /* 0x040fe20000000007 */
[C---:B------:R-:W-:Y:S01]  /*b210*/  FMUL R11, R24.reuse, R11 ;  /* 0x0000000b180b7220 */ /* 0x040fe20000400000 */
        /* <DEDUP_REMOVED lines=8> */
[----:B------:R-:W-:Y:S01]  /*b2a0*/  F2FP.TF32.F32.PACK_B R6, R6 ;  /* 0x00000006ff06723e */ /* 0x000fe200024050ff */
[C---:B------:R-:W-:Y:S01]  /*b2b0*/  FFMA R12, R27.reuse, R31, R12 ;  /* 0x0000001f1b0c7223 */ /* 0x040fe2000000000c */
[----:B------:R-:W-:Y:S01]  /*b2c0*/  F2FP.TF32.F32.PACK_B R7, R7 ;  /* 0x00000007ff07723e */ /* 0x000fe200024050ff */
[C---:B------:R-:W-:Y:S01]  /*b2d0*/  FMUL R16, R24.reuse, R16 ;  /* 0x0000001018107220 */ /* 0x040fe20000400000 */
[C---:B------:R-:W-:Y:S01]  /*b2e0*/  FFMA R13, R27.reuse, R30, R13 ;  /* 0x0000001e1b0d7223 */ /* 0x040fe2000000000d */
[C---:B------:R-:W-:Y:S01]  /*b2f0*/  FMUL R17, R24.reuse, R17 ;  /* 0x0000001118117220 */ /* 0x040fe20000400000 */
[C---:B------:R-:W-:Y:S01]  /*b300*/  FFMA R14, R27.reuse, R33, R14 ;  /* 0x000000211b0e7223 */ /* 0x040fe2000000000e */
[C---:B------:R-:W-:Y:S01]  /*b310*/  FMUL R18, R24.reuse, R18 ;  /* 0x0000001218127220 */ /* 0x040fe20000400000 */
[C---:B------:R-:W-:Y:S01]  /*b320*/  FFMA R15, R27.reuse, R32, R15 ;  /* 0x000000201b0f7223 */ /* 0x040fe2000000000f */
[----:B------:R-:W-:Y:S01]  /*b330*/  FMUL R19, R24, R19 ;  /* 0x0000001318137220 */ /* 0x000fe20000400000 */
[----:B------:R-:W-:Y:S01]  /*b340*/  F2FP.TF32.F32.PACK_B R8, R8 ;  /* 0x00000008ff08723e */ /* 0x000fe200024050ff */
[C---:B------:R-:W-:Y:S01]  /*b350*/  FFMA R16, R27.reuse, R35, R16 ;  /* 0x000000231b107223 */ /* 0x040fe20000000010 */
[----:B------:R-:W-:Y:S01]  /*b360*/  F2FP.TF32.F32.PACK_B R9, R9 ;  /* 0x00000009ff09723e */ /* 0x000fe200024050ff */
[----:B------:R-:W-:Y:S01]  /*b370*/  SYNCS.ARRIVE.TRANS64.RED.A1T0 RZ, [UR4], RZ ;  /* 0x000000ffffff79a7 */ /* 0x000fe20008100404 */
[----:B------:R1:W-:Y:S01]  /*b380*/  STSM.16.M88.4 [R76+0x6400], R4 ;  /* 0x006400044c007844 */ /* 0x0003e20000000200 */
[----:B------:R-:W-:Y:S01]  /*b390*/  F2FP.TF32.F32.PACK_B R10, R10 ;  /* 0x0000000aff0a723e */ /* 0x000fe200024050ff */
[C---:B------:R-:W-:Y:S01]  /*b3a0*/  FFMA R17, R27.reuse, R34, R17 ;  /* 0x000000221b117223 */ /* 0x040fe20000000011 */
[----:B------:R-:W-:Y:S01]  /*b3b0*/  F2FP.TF32.F32.PACK_B R11, R11 ;  /* 0x0000000bff0b723e */ /* 0x000fe200024050ff */
[C---:B------:R-:W-:Y:S01]  /*b3c0*/  FFMA R18, R27.reuse, R37, R18 ;  /* 0x000000251b127223 */ /* 0x040fe20000000012 */
[----:B------:R-:W-:Y:S01]  /*b3d0*/  FFMA R19, R27, R36, R19 ;  /* 0x000000241b137223 */ /* 0x000fe20000000013 */
[----:B------:R-:W-:Y:S02]  /*b3e0*/  F2FP.TF32.F32.PACK_B R12, R12 ;  /* 0x0000000cff0c723e */ /* 0x000fe400024050ff */
[----:B------:R1:W-:Y:S01]  /*b3f0*/  STSM.16.M88.4 [R75+0x6400], R8 ;  /* 0x006400084b007844 */ /* 0x0003e20000000200 */
        /* <DEDUP_REMOVED lines=26> */
.L_x_165:
[----:B------:R-:W-:Y:S05]  /*b5a0*/  BSYNC.RECONVERGENT B0 ;  /* 0x0000000000007941 */ /* 0x000fea0003800200 */
.L_x_164:
[----:B------:R-:W-:Y:S01]  /*b5b0*/  BAR.SYNC.DEFER_BLOCKING 0x1, 0x80 ;  /* 0x0042000000007b1d */ /* 0x000fe20000010000 */
[----:B------:R-:W-:Y:S01]  /*b5c0*/  UISETP.NE.AND UP0, UPT, UR53, -0x8, UPT ;  /* 0xfffffff83500788c */ /* 0x000fe2000bf05270 */
[----:B------:R-:W-:Y:S08]  /*b5d0*/  IADD3 R0, PT, PT, R22, 0x1, RZ ;  /* 0x0000000116007810 */ /* 0x000ff00007ffe0ff */
[----:B------:R-:W-:Y:S05]  /*b5e0*/  BRA.U !UP0, `(.L_x_166) ;  /* 0x0000000108287547 */ /* 0x000fea000b800000 */
[----:B------:R-:W-:Y:S01]  /*b5f0*/  ISETP.NE.AND P0, PT, R74, RZ, PT ;  /* 0x000000ff4a00720c */ /* 0x000fe20003f05270 */
[----:B------:R-:W-:Y:S01]  /*b600*/  IMAD.U32 R3, RZ, RZ, UR47 ;  /* 0x0000002fff037e24 */ /* 0x000fe2000f8e00ff */
[----:B------:R-:W-:Y:S01]  /*b610*/  UIADD3 UR4, UPT, UPT, UR47, 0x1, URZ ;  /* 0x000000012f047890 */ /* 0x000fe2000fffe0ff */
[----:B------:R-:W-:Y:S03]  /*b620*/  IMAD.U32 R2, RZ, RZ, UR52 ;  /* 0x00000034ff027e24 */ /* 0x000fe6000f8e00ff */
[----:B------:R-:W-:Y:S04]  /*b630*/  UISETP.NE.AND UP0, UPT, UR4, 0x4, UPT ;  /* 0x000000040400788c */ /* 0x000fe8000bf05270 */
[----:B------:R-:W-:Y:S03]  /*b640*/  USEL UR47, UR4, URZ, UP0 ;  /* 0x000000ff042f7287 */ /* 0x000fe60008000000 */
[----:B------:R-:W-:Y:S05]  /*b650*/  @P0 LEA R3, R3, UR43, 0x3 ;  /* 0x0000002b03030c11 */ /* 0x000fea000f8e18ff */
[----:B------:R-:W-:Y:S05]  /*b660*/  @P0 VIADD R3, R3, 0x40 ;  /* 0x0000004003030836 */ /* 0x000fea0000000000 */
[----:B------:R-:W-:Y:S04]  /*b670*/  @P0 PRMT R2, R2, 0x654, R3 ;  /* 0x0000065402020816 */ /* 0x000fe80000000003 */
[----:B------:R2:W-:Y:S03]  /*b680*/  @P0 SYNCS.ARRIVE.TRANS64.RED.A1T0 RZ, [R2+URZ], RZ ;  /* 0x000000ff02ff09a7 */ /* 0x0005e600081004ff */
.L_x_166:
[----:B------:R-:W-:Y:S01]  /*b690*/  R2UR UR6, R73 ;  /* 0x00000000490672ca */ /* 0x000fe200000e0000 */
[----:B------:R-:W-:Y:S01]  /*b6a0*/  UIADD3 UR53, UPT, UPT, UR53, 0x8, URZ ;  /* 0x0000000835357890 */ /* 0x000fe2000fffe0ff */
[----:B------:R-:W-:Y:S02]  /*b6b0*/  R2UR UR5, R59 ;  /* 0x000000003b0572ca */ /* 0x000fe400000e0000 */
[----:B------:R-:W-:Y:S02]  /*b6c0*/  R2UR UR4, R60 ;  /* 0x000000003c0472ca */ /* 0x000fe400000e0000 */
[----:B------:R-:W-:Y:S02]  /*b6d0*/  R2UR UR36, R72 ;  /* 0x00000000482472ca */ /* 0x000fe400000e0000 */
[----:B------:R-:W-:Y:S02]  /*b6e0*/  ISETP.NE.AND P0, PT, R64, 0x2, PT ;  /* 0x000000024000780c */ /* 0x000fe40003f05270 */
[----:B------:R-:W-:Y:S02]  /*b6f0*/  ISETP.NE.AND P1, PT, R0, 0x4, PT ;  /* 0x000000040000780c */ /* 0x000fe40003f25270 */
[----:B--2---:R-:W-:Y:S01]  /*b700*/  SEL R2, RZ, 0x1, P0 ;  /* 0x00000001ff027807 */ /* 0x004fe20000000000 */
[----:B------:R-:W-:Y:S01]  /*b710*/  UISETP.NE.AND UP0, UPT, UR6, URZ, UPT ;  /* 0x000000ff0600728c */ /* 0x000fe2000bf05270 */
[----:B------:R-:W-:Y:S01]  /*b720*/  SEL R3, RZ, 0x1, P1 ;  /* 0x00000001ff037807 */ /* 0x000fe20000800000 */
[----:B------:R-:W-:Y:S01]  /*b730*/  UIADD3 UR28, UPT, UPT, UR37, UR5, URZ ;  /* 0x00000005251c7290 */ /* 0x000fe2000fffe0ff */
[----:B------:R-:W-:Y:S01]  /*b740*/  LOP3.LUT R65, R65, R2, RZ, 0x3c, !PT ;  /* 0x0000000241417212 */ /* 0x000fe200078e3cff */
[----:B------:R-:W-:Y:S01]  /*b750*/  UIADD3 UR24, UPT, UPT, UR38, UR4, URZ ;  /* 0x0000000426187290 */ /* 0x000fe2000fffe0ff */
[----:B------:R-:W-:Y:S02]  /*b760*/  LOP3.LUT R66, R66, R3, RZ, 0x3c, !PT ;  /* 0x0000000342427212 */ /* 0x000fe400078e3cff */
[----:B------:R-:W-:Y:S02]  /*b770*/  SEL R64, R64, RZ, P0 ;  /* 0x000000ff40407207 */ /* 0x000fe40000000000 */
[----:B------:R-:W-:Y:S01]  /*b780*/  SEL R22, R0, RZ, P1 ;  /* 0x000000ff00167207 */ /* 0x000fe20000800000 */
[----:B------:R-:W-:Y:S06]  /*b790*/  BRA.U UP0, `(.L_x_167) ;  /* 0xffffffa100d47547 */ /* 0x000fec000b83ffff */
[----:B------:R-:W-:-:S13]  /*b7a0*/  R2UR UR4, R61 ;  /* 0x000000003d0472ca */ /* 0x000fda00000e0000 */
[----:B------:R-:W-:-:S09]  /*b7b0*/  UISETP.NE.AND UP0, UPT, UR4, URZ, UPT ;  /* 0x000000ff0400728c */ /* 0x000fd2000bf05270 */
[----:B------:R-:W-:Y:S05]  /*b7c0*/  BRA.U !UP0, `(.L_x_168) ;  /* 0x0000000108487547 */ /* 0x000fea000b800000 */
[----:B------:R-:W2:Y:S02]  /*b7d0*/  LDCU.64 UR4, c[0x0][0x890] ;  /* 0x00011200ff0477ac */ /* 0x000ea40008000a00 */
[----:B--2---:R-:W-:-:S04]  /*b7e0*/  UISETP.NE.U32.AND UP0, UPT, UR4, URZ, UPT ;  /* 0x000000ff0400728c */ /* 0x004fc8000bf05070 */
[----:B------:R-:W-:-:S09]  /*b7f0*/  UISETP.NE.AND.EX UP0, UPT, UR5, URZ, UPT, UP0 ;  /* 0x000000ff0500728c */ /* 0x000fd2000bf05300 */
[----:B------:R-:W-:Y:S05]  /*b800*/  BRA.U UP0, `(.L_x_169) ;  /* 0x00000001000c7547 */ /* 0x000fea000b800000 */
[----:B------:R-:W-:-:S13]  /*b810*/  FSETP.NEU.AND P0, PT, R27, RZ, PT ;  /* 0x000000ff1b00720b */ /* 0x000fda0003f0d000 */
[----:B------:R-:W-:Y:S05]  /*b820*/  @!P0 EXIT ;  /* 0x000000000000894d */ /* 0x000fea0003800000 */
[----:B------:R-:W-:Y:S05]  /*b830*/  BRA `(.L_x_168) ;  /* 0x00000000002c7947 */ /* 0x000fea0003800000 */
.L_x_169:
[----:B------:R-:W-:Y:S01]  /*b840*/  ISETP.NE.AND P0, PT, R63, RZ, PT ;  /* 0x000000ff3f00720c */ /* 0x000fe20003f05270 */
[----:B------:R-:W-:-:S12]  /*b850*/  BSSY.RECONVERGENT B0, `(.L_x_168) ;  /* 0x0000009000007945 */ /* 0x000fd80003800200 */
[----:B------:R-:W-:Y:S05]  /*b860*/  @P0 BRA `(.L_x_170) ;  /* 0x0000000000140947 */ /* 0x000fea0003800000 */
[----:B------:R-:W2:Y:S02]  /*b870*/  LDCU.64 UR4, c[0x0][0x888] ;  /* 0x00011100ff0477ac */ /* 0x000ea40008000a00 */
[----:B--2---:R-:W-:-:S04]  /*b880*/  ISETP.NE.U32.AND P0, PT, RZ, UR4, PT ;  /* 0x00000004ff007c0c */ /* 0x004fc8000bf05070 */
[----:B------:R-:W-:-:S13]  /*b890*/  ISETP.NE.AND.EX P0, PT, RZ, UR5, PT, P0 ;  /* 0x00000005ff007c0c */ /* 0x000fda000bf05300 */
[----:B------:R-:W-:Y:S05]  /*b8a0*/  @!P0 EXIT ;  /* 0x000000000000894d */ /* 0x000fea0003800000 */
[----:B------:R-:W-:Y:S05]  /*b8b0*/  BRA `(.L_x_171) ;  /* 0x0000000000087947 */ /* 0x000fea0003800000 */
.L_x_170:
[----:B------:R-:W-:-:S13]  /*b8c0*/  FSETP.NEU.AND P0, PT, R27, RZ, PT ;  /* 0x000000ff1b00720b */ /* 0x000fda0003f0d000 */
[----:B------:R-:W-:Y:S05]  /*b8d0*/  @!P0 EXIT ;  /* 0x000000000000894d */ /* 0x000fea0003800000 */
.L_x_171:
[----:B------:R-:W-:Y:S05]  /*b8e0*/  BSYNC.RECONVERGENT B0 ;  /* 0x0000000000007941 */ /* 0x000fea0003800200 */
.L_x_168:
[----:B------:R-:W-:Y:S01]  /*b8f0*/  ULEA UR4, UR47, UR43, 0x3 ;  /* 0x0000002b2f047291 */ /* 0x000fe2000f8e18ff */
[----:B------:R-:W-:-:S04]  /*b900*/  DEPBAR.LE SB0, 0x0 ;  /* 0x000080000000791a */ /* 0x000fc80000000000 */
[----:B------:R-:W-:-:S04]  /*b910*/  UIADD3 UR4, UPT, UPT, UR4, 0x40, URZ ;  /* 0x0000004004047890 */ /* 0x000fc8000fffe0ff */
[----:B------:R-:W-:-:S09]  /*b920*/  UPRMT UR4, UR52, 0x654, UR4 ;  /* 0x0000065434047896 */ /* 0x000fd20008000004 */
[----:B------:R-:W-:Y:S01]  /*b930*/  SYNCS.ARRIVE.TRANS64.RED.A1T0 RZ, [UR4], RZ ;  /* 0x000000ffffff79a7 */ /* 0x000fe20008100404 */
[----:B------:R-:W-:Y:S05]  /*b940*/  EXIT ;  /* 0x000000000000794d */ /* 0x000fea0003800000 */
.L_x_24:
[----:B---3--:R3:W4:Y:S02]  /*b950*/  SYNCS.PHASECHK.TRANS64.TRYWAIT P0, [R3+URZ+0xe0], R2 ;  /* 0x0000e002030075a7 */ /* 0x00872400080011ff */
[----:B----4-:R-:W-:Y:S05]  /*b960*/  @!P0 NANOSLEEP.SYNCS 0x989680 ;  /* 0x009896800000895d */ /* 0x010fea0003900000 */
[----:B------:R-:W4:Y:S02]  /*b970*/  @!P0 SYNCS.PHASECHK.TRANS64 P0, [R3+URZ+0xe0], R2 ;  /* 0x0000e002030085a7 */ /* 0x000f2400080010ff */
[----:B----4-:R-:W-:Y:S05]  /*b980*/  @!P0 BRA `(.L_x_24) ;  /* 0xfffffffc00f08947 */ /* 0x010fea000383ffff */
[----:B------:R-:W-:Y:S05]  /*b990*/  BRA `(.L_x_172) ;  /* 0xffffff5c00ac7947 */ /* 0x000fea000383ffff */
.L_x_27:
[----:B--2---:R-:W-:-:S07]  /*b9a0*/  MOV R0, UR33 ;  /* 0x0000002100007c02 */ /* 0x004fce0008000f00 */
.L_x_173:
[----:B--2---:R2:W3:Y:S02]  /*b9b0*/  SYNCS.PHASECHK.TRANS64.TRYWAIT P0, [R0+URZ+0x10], R3 ;  /* 0x00001003000075a7 */ /* 0x0044e400080011ff */
[----:B---3--:R-:W-:Y:S05]  /*b9c0*/  @!P0 NANOSLEEP.SYNCS 0x989680 ;  /* 0x009896800000895d */ /* 0x008fea0003900000 */
[----:B------:R-:W3:Y:S02]  /*b9d0*/  @!P0 SYNCS.PHASECHK.TRANS64 P0, [R0+URZ+0x10], R3 ;  /* 0x00001003000085a7 */ /* 0x000ee400080010ff */
[----:B---3--:R-:W-:Y:S05]  /*b9e0*/  @!P0 BRA `(.L_x_173) ;  /* 0xfffffffc00f08947 */ /* 0x008fea000383ffff */
[----:B------:R-:W-:Y:S05]  /*b9f0*/  BRA `(.L_x_26) ;  /* 0xffffff5c00f47947 */ /* 0x000fea000383ffff */
.L_x_34:
[----:B-1----:R-:W-:-:S07]  /*ba00*/  MOV R0, UR33 ;  /* 0x0000002100007c02 */ /* 0x002fce0008000f00 */
.L_x_174:
[----:B-1----:R1:W2:Y:S02]  /*ba10*/  SYNCS.PHASECHK.TRANS64.TRYWAIT P0, [R0+URZ+0x10], R3 ;  /* 0x00001003000075a7 */ /* 0x0022a400080011ff */
[----:B--2---:R-:W-:Y:S05]  /*ba20*/  @!P0 NANOSLEEP.SYNCS 0x989680 ;  /* 0x009896800000895d */ /* 0x004fea0003900000 */
[----:B------:R-:W2:Y:S02]  /*ba30*/  @!P0 SYNCS.PHASECHK.TRANS64 P0, [R0+URZ+0x10], R3 ;  /* 0x00001003000085a7 */ /* 0x000ea400080010ff */
[----:B--2---:R-:W-:Y:S05]  /*ba40*/  @!P0 BRA `(.L_x_174) ;  /* 0xfffffffc00f08947 */ /* 0x004fea000383ffff */
[----:B------:R-:W-:Y:S05]  /*ba50*/  BRA `(.L_x_33) ;  /* 0xffffff6000e87947 */ /* 0x000fea000383ffff */
.L_x_39:
[----:B-1----:R1:W2:Y:S02]  /*ba60*/  SYNCS.PHASECHK.TRANS64.TRYWAIT P0, [R3+URZ+0x70], R0 ;  /* 0x00007000030075a7 */ /* 0x0022a400080011ff */
[----:B--2---:R-:W-:Y:S05]  /*ba70*/  @!P0 NANOSLEEP.SYNCS 0x989680 ;  /* 0x009896800000895d */ /* 0x004fea0003900000 */
[----:B------:R-:W2:Y:S02]  /*ba80*/  @!P0 SYNCS.PHASECHK.TRANS64 P0, [R3+URZ+0x70], R0 ;  /* 0x00007000030085a7 */ /* 0x000ea400080010ff */
[----:B--2---:R-:W-:Y:S05]  /*ba90*/  @!P0 BRA `(.L_x_39) ;  /* 0xfffffffc00f08947 */ /* 0x004fea000383ffff */
[----:B------:R-:W-:Y:S05]  /*baa0*/  BRA `(.L_x_175) ;  /* 0xffffff6400bc7947 */ /* 0x000fea000383ffff */
.L_x_43:
[----:B-1----:R-:W-:-:S07]  /*bab0*/  MOV R0, UR4 ;  /* 0x0000000400007c02 */ /* 0x002fce0008000f00 */
.L_x_176:
[----:B-1----:R1:W2:Y:S02]  /*bac0*/  SYNCS.PHASECHK.TRANS64.TRYWAIT P0, [R0+URZ], R3 ;  /* 0x00000003000075a7 */ /* 0x0022a400080011ff */
[----:B--2---:R-:W-:Y:S05]  /*bad0*/  @!P0 NANOSLEEP.SYNCS 0x989680 ;  /* 0x009896800000895d */ /* 0x004fea0003900000 */
[----:B------:R-:W2:Y:S02]  /*bae0*/  @!P0 SYNCS.PHASECHK.TRANS64 P0, [R0+URZ], R3 ;  /* 0x00000003000085a7 */ /* 0x000ea400080010ff */
[----:B--2---:R-:W-:Y:S05]  /*baf0*/  @!P0 BRA `(.L_x_176) ;  /* 0xfffffffc00f08947 */ /* 0x004fea000383ffff */
[----:B------:R-:W-:Y:S05]  /*bb00*/  BRA `(.L_x_177) ;  /* 0xffffff6c00687947 */ /* 0x000fea000383ffff */
.L_x_46:
[----:B--2---:R2:W3:Y:S02]  /*bb10*/  SYNCS.PHASECHK.TRANS64.TRYWAIT P0, [R2+URZ+0xd0], R5 ;  /* 0x0000d005020075a7 */ /* 0x0044e400080011ff */
[----:B---3--:R-:W-:Y:S05]  /*bb20*/  @!P0 NANOSLEEP.SYNCS 0x989680 ;  /* 0x009896800000895d */ /* 0x008fea0003900000 */
[----:B------:R-:W3:Y:S02]  /*bb30*/  @!P0 SYNCS.PHASECHK.TRANS64 P0, [R2+URZ+0xd0], R5 ;  /* 0x0000d005020085a7 */ /* 0x000ee400080010ff */
[----:B---3--:R-:W-:Y:S05]  /*bb40*/  @!P0 BRA `(.L_x_46) ;  /* 0xfffffffc00f08947 */ /* 0x008fea000383ffff */
[----:B------:R-:W-:Y:S05]  /*bb50*/  BRA `(.L_x_178) ;  /* 0xffffff6c00c47947 */ /* 0x000fea000383ffff */
.L_x_47:
[----:B------:R-:W-:-:S07]  /*bb60*/  MOV R2, UR4 ;  /* 0x0000000400027c02 */ /* 0x000fce0008000f00 */
.L_x_179:
[----:B--2---:R2:W3:Y:S02]  /*bb70*/  SYNCS.PHASECHK.TRANS64.TRYWAIT P0, [R2+URZ+0x80], R5 ;  /* 0x00008005020075a7 */ /* 0x0044e400080011ff */
[----:B---3--:R-:W-:Y:S05]  /*bb80*/  @!P0 NANOSLEEP.SYNCS 0x989680 ;  /* 0x009896800000895d */ /* 0x008fea0003900000 */
[----:B------:R-:W3:Y:S02]  /*bb90*/  @!P0 SYNCS.PHASECHK.TRANS64 P0, [R2+URZ+0x80], R5 ;  /* 0x00008005020085a7 */ /* 0x000ee400080010ff */
[----:B---3--:R-:W-:Y:S05]  /*bba0*/  @!P0 BRA `(.L_x_179) ;  /* 0xfffffffc00f08947 */ /* 0x008fea000383ffff */
[----:B------:R-:W-:Y:S05]  /*bbb0*/  BRA `(.L_x_180) ;  /* 0xffffff6c00d47947 */ /* 0x000fea000383ffff */
.L_x_48:
[----:B--2---:R2:W3:Y:S02]  /*bbc0*/  SYNCS.PHASECHK.TRANS64.TRYWAIT P1, [R2+URZ+0x70], R5 ;  /* 0x00007005020075a7 */ /* 0x0044e400080211ff */
[----:B---3--:R-:W-:Y:S05]  /*bbd0*/  @!P1 NANOSLEEP.SYNCS 0x989680 ;  /* 0x009896800000995d */ /* 0x008fea0003900000 */
[----:B------:R-:W3:Y:S02]  /*bbe0*/  @!P1 SYNCS.PHASECHK.TRANS64 P1, [R2+URZ+0x70], R5 ;  /* 0x00007005020095a7 */ /* 0x000ee400080210ff */
[----:B---3--:R-:W-:Y:S05]  /*bbf0*/  @!P1 BRA `(.L_x_48) ;  /* 0xfffffffc00f09947 */ /* 0x008fea000383ffff */
[----:B------:R-:W-:Y:S05]  /*bc00*/  BRA `(.L_x_181) ;  /* 0xffffff7000047947 */ /* 0x000fea000383ffff */
.L_x_51:
[----:B------:R-:W-:-:S07]  /*bc10*/  MOV R0, UR4 ;  /* 0x0000000400007c02 */ /* 0x000fce0008000f00 */
.L_x_182:
[----:B--2---:R2:W3:Y:S02]  /*bc20*/  SYNCS.PHASECHK.TRANS64.TRYWAIT P0, [R0+URZ+0x80], R3 ;  /* 0x00008003000075a7 */ /* 0x0044e400080011ff */
[----:B---3--:R-:W-:Y:S05]  /*bc30*/  @!P0 NANOSLEEP.SYNCS 0x989680 ;  /* 0x009896800000895d */ /* 0x008fea0003900000 */
[----:B------:R-:W3:Y:S02]  /*bc40*/  @!P0 SYNCS.PHASECHK.TRANS64 P0, [R0+URZ+0x80], R3 ;  /* 0x00008003000085a7 */ /* 0x000ee400080010ff */
[----:B---3--:R-:W-:Y:S05]  /*bc50*/  @!P0 BRA `(.L_x_182) ;  /* 0xfffffffc00f08947 */ /* 0x008fea000383ffff */
[----:B------:R-:W-:Y:S05]  /*bc60*/  BRA `(.L_x_50) ;  /* 0xffffff7000587947 */ /* 0x000fea000383ffff */
.L_x_58:
[----:B-1----:R1:W2:Y:S02]  /*bc70*/  SYNCS.PHASECHK.TRANS64.TRYWAIT P1, [R0+URZ+0x70], R5 ;  /* 0x00007005000075a7 */ /* 0x0022a400080211ff */
[----:B--2---:R-:W-:Y:S05]  /*bc80*/  @!P1 NANOSLEEP.SYNCS 0x989680 ;  /* 0x009896800000995d */ /* 0x004fea0003900000 */
[----:B------:R-:W2:Y:S02]  /*bc90*/  @!P1 SYNCS.PHASECHK.TRANS64 P1, [R0+URZ+0x70], R5 ;  /* 0x00007005000095a7 */ /* 0x000ea400080210ff */
[----:B--2---:R-:W-:Y:S05]  /*bca0*/  @!P1 BRA `(.L_x_58) ;  /* 0xfffffffc00f09947 */ /* 0x004fea000383ffff */
[----:B------:R-:W-:Y:S05]  /*bcb0*/  BRA `(.L_x_183) ;  /* 0xffffff7400ec7947 */ /* 0x000fea000383ffff */
.L_x_59:
[----:B------:R-:W-:-:S07]  /*bcc0*/  MOV R3, UR46 ;  /* 0x0000002e00037c02 */ /* 0x000fce0008000f00 */
.L_x_184:
[----:B-1----:R1:W2:Y:S02]  /*bcd0*/  SYNCS.PHASECHK.TRANS64.TRYWAIT P0, [R3+URZ+0xb0], R0 ;  /* 0x0000b000030075a7 */ /* 0x0022a400080011ff */
[----:B--2---:R-:W-:Y:S05]  /*bce0*/  @!P0 NANOSLEEP.SYNCS 0x989680 ;  /* 0x009896800000895d */ /* 0x004fea0003900000 */
[----:B------:R-:W2:Y:S02]  /*bcf0*/  @!P0 SYNCS.PHASECHK.TRANS64 P0, [R3+URZ+0xb0], R0 ;  /* 0x0000b000030085a7 */ /* 0x000ea400080010ff */
[----:B--2---:R-:W-:Y:S05]  /*bd00*/  @!P0 BRA `(.L_x_184) ;  /* 0xfffffffc00f08947 */ /* 0x004fea000383ffff */
[----:B------:R-:W-:Y:S05]  /*bd10*/  BRA `(.L_x_185) ;  /* 0xffffff78003c7947 */ /* 0x000fea000383ffff */
.L_x_62:
[----:B------:R-:W-:Y:S07]  /*bd20*/  MOV R0, UR7 ;  /* 0x0000000700007c02 */ /* 0x000fee0008000f00 */
.L_x_186:
[----:B-1----:R1:W2:Y:S02]  /*bd30*/  SYNCS.PHASECHK.TRANS64.TRYWAIT P0, [R0+URZ], R3 ;  /* 0x00000003000075a7 */ /* 0x0022a400080011ff */
[----:B--2---:R-:W-:Y:S05]  /*bd40*/  @!P0 NANOSLEEP.SYNCS 0x989680 ;  /* 0x009896800000895d */ /* 0x004fea0003900000 */
[----:B------:R-:W2:Y:S02]  /*bd50*/  @!P0 SYNCS.PHASECHK.TRANS64 P0, [R0+URZ], R3 ;  /* 0x00000003000085a7 */ /* 0x000ea400080010ff */
[----:B--2---:R-:W-:Y:S05]  /*bd60*/  @!P0 BRA `(.L_x_186) ;  /* 0xfffffffc00f08947 */ /* 0x004fea000383ffff */
[----:B------:R-:W-:Y:S05]  /*bd70*/  BRA `(.L_x_61) ;  /* 0xffffff7800587947 */ /* 0x000fea000383ffff */
.L_x_65:
[----:B------:R-:W-:-:S07]  /*bd80*/  MOV R0, UR4 ;  /* 0x0000000400007c02 */ /* 0x000fce0008000f00 */
.L_x_187:
[----:B--2---:R2:W4:Y:S02]  /*bd90*/  SYNCS.PHASECHK.TRANS64.TRYWAIT P0, [R0+URZ], R3 ;  /* 0x00000003000075a7 */ /* 0x00452400080011ff */
[----:B----4-:R-:W-:Y:S05]  /*bda0*/  @!P0 NANOSLEEP.SYNCS 0x989680 ;  /* 0x009896800000895d */ /* 0x010fea0003900000 */
[----:B------:R-:W4:Y:S02]  /*bdb0*/  @!P0 SYNCS.PHASECHK.TRANS64 P0, [R0+URZ], R3 ;  /* 0x00000003000085a7 */ /* 0x000f2400080010ff */
[----:B----4-:R-:W-:Y:S05]  /*bdc0*/  @!P0 BRA `(.L_x_187) ;  /* 0xfffffffc00f08947 */ /* 0x010fea000383ffff */
[----:B------:R-:W-:Y:S05]  /*bdd0*/  BRA `(.L_x_188) ;  /* 0xffffff7c00847947 */ /* 0x000fea000383ffff */
.L_x_66:
[----:B------:R-:W-:-:S07]  /*bde0*/  MOV R0, UR5 ;  /* 0x0000000500007c02 */ /* 0x000fce0008000f00 */
.L_x_189:
[----:B-1----:R1:W2:Y:S02]  /*bdf0*/  SYNCS.PHASECHK.TRANS64.TRYWAIT P0, [R0+URZ], R3 ;  /* 0x00000003000075a7 */ /* 0x0022a400080011ff */
[----:B--2---:R-:W-:Y:S05]  /*be00*/  @!P0 NANOSLEEP.SYNCS 0x989680 ;  /* 0x009896800000895d */ /* 0x004fea0003900000 */
[----:B------:R-:W2:Y:S02]  /*be10*/  @!P0 SYNCS.PHASECHK.TRANS64 P0, [R0+URZ], R3 ;  /* 0x00000003000085a7 */ /* 0x000ea400080010ff */
[----:B--2---:R-:W-:Y:S05]  /*be20*/  @!P0 BRA `(.L_x_189) ;  /* 0xfffffffc00f08947 */ /* 0x004fea000383ffff */
[----:B------:R-:W-:Y:S05]  /*be30*/  BRA `(.L_x_190) ;  /* 0xffffff7c00907947 */ /* 0x000fea000383ffff */
.L_x_67:
[----:B------:R-:W-:-:S07]  /*be40*/  MOV R0, UR5 ;  /* 0x0000000500007c02 */ /* 0x000fce0008000f00 */
.L_x_191:
[----:B-1----:R1:W2:Y:S02]  /*be50*/  SYNCS.PHASECHK.TRANS64.TRYWAIT P0, [R0+URZ], R3 ;  /* 0x00000003000075a7 */ /* 0x0022a400080011ff */
[----:B--2---:R-:W-:Y:S05]  /*be60*/  @!P0 NANOSLEEP.SYNCS 0x989680 ;  /* 0x009896800000895d */ /* 0x004fea0003900000 */
[----:B------:R-:W2:Y:S02]  /*be70*/  @!P0 SYNCS.PHASECHK.TRANS64 P0, [R0+URZ], R3 ;  /* 0x00000003000085a7 */ /* 0x000ea400080010ff */
[----:B--2---:R-:W-:Y:S05]  /*be80*/  @!P0 BRA `(.L_x_191) ;  /* 0xfffffffc00f08947 */ /* 0x004fea000383ffff */
[----:B------:R-:W-:Y:S05]  /*be90*/  BRA `(.L_x_192) ;  /* 0xffffff7c009c7947 */ /* 0x000fea000383ffff */
.L_x_68:
[----:B------:R-:W-:-:S07]  /*bea0*/  MOV R0, UR4 ;  /* 0x0000000400007c02 */ /* 0x000fce0008000f00 */
.L_x_193:
[----:B-1----:R1:W2:Y:S02]  /*beb0*/  SYNCS.PHASECHK.TRANS64.TRYWAIT P0, [R0+URZ], R3 ;  /* 0x00000003000075a7 */ /* 0x0022a400080011ff */
[----:B--2---:R-:W-:Y:S05]  /*bec0*/  @!P0 NANOSLEEP.SYNCS 0x989680 ;  /* 0x009896800000895d */ /* 0x004fea0003900000 */
[----:B------:R-:W2:Y:S02]  /*bed0*/  @!P0 SYNCS.PHASECHK.TRANS64 P0, [R0+URZ], R3 ;  /* 0x00000003000085a7 */ /* 0x000ea400080010ff */
[----:B--2---:R-:W-:Y:S05]  /*bee0*/  @!P0 BRA `(.L_x_193) ;  /* 0xfffffffc00f08947 */ /* 0x004fea000383ffff */
[----:B------:R-:W-:Y:S05]  /*bef0*/  BRA `(.L_x_194) ;  /* 0xffffff7c00a87947 */ /* 0x000fea000383ffff */
.L_x_73:
[----:B--2---:R2:W3:Y:S02]  /*bf00*/  SYNCS.PHASECHK.TRANS64.TRYWAIT P0, [R8+URZ+0x70], R5 ;  /* 0x00007005080075a7 */ /* 0x0044e400080011ff */
[----:B---3--:R-:W-:Y:S05]  /*bf10*/  @!P0 NANOSLEEP.SYNCS 0x989680 ;  /* 0x009896800000895d */ /* 0x008fea0003900000 */
[----:B------:R-:W3:Y:S02]  /*bf20*/  @!P0 SYNCS.PHASECHK.TRANS64 P0, [R8+URZ+0x70], R5 ;  /* 0x00007005080085a7 */ /* 0x000ee400080010ff */
[----:B---3--:R-:W-:Y:S05]  /*bf30*/  @!P0 BRA `(.L_x_73) ;  /* 0xfffffffc00f08947 */ /* 0x008fea000383ffff */
[----:B------:R-:W-:Y:S05]  /*bf40*/  BRA `(.L_x_195) ;  /* 0xffffff8000d47947 */ /* 0x000fea000383ffff */
.L_x_76:
[----:B------:R-:W-:Y:S07]  /*bf50*/  MOV R0, UR21 ;  /* 0x0000001500007c02 */ /* 0x000fee0008000f00 */
.L_x_196:
[----:B--2---:R2:W3:Y:S02]  /*bf60*/  SYNCS.PHASECHK.TRANS64.TRYWAIT P1, [R0+URZ+0x68], R7 ;  /* 0x00006807000075a7 */ /* 0x0044e400080211ff */
[----:B---3--:R-:W-:Y:S05]  /*bf70*/  @!P1 NANOSLEEP.SYNCS 0x989680 ;  /* 0x009896800000995d */ /* 0x008fea0003900000 */
[----:B------:R-:W3:Y:S02]  /*bf80*/  @!P1 SYNCS.PHASECHK.TRANS64 P1, [R0+URZ+0x68], R7 ;  /* 0x00006807000095a7 */ /* 0x000ee400080210ff */
[----:B---3--:R-:W-:Y:S05]  /*bf90*/  @!P1 BRA `(.L_x_196) ;  /* 0xfffffffc00f09947 */ /* 0x008fea000383ffff */
[----:B------:R-:W-:Y:S05]  /*bfa0*/  BRA `(.L_x_75) ;  /* 0xffffff8800547947 */ /* 0x000fea000383ffff */
.L_x_79:
[----:B--2---:R-:W-:Y:S07]  /*bfb0*/  MOV R0, UR21 ;  /* 0x0000001500007c02 */ /* 0x004fee0008000f00 */
.L_x_197:
[----:B--2---:R2:W3:Y:S02]  /*bfc0*/  SYNCS.PHASECHK.TRANS64.TRYWAIT P0, [R0+URZ+0x40], R5 ;  /* 0x00004005000075a7 */ /* 0x0044e400080011ff */
[----:B---3--:R-:W-:Y:S05]  /*bfd0*/  @!P0 NANOSLEEP.SYNCS 0x989680 ;  /* 0x009896800000895d */ /* 0x008fea0003900000 */
[----:B------:R-:W3:Y:S02]  /*bfe0*/  @!P0 SYNCS.PHASECHK.TRANS64 P0, [R0+URZ+0x40], R5 ;  /* 0x00004005000085a7 */ /* 0x000ee400080010ff */
[----:B---3--:R-:W-:Y:S05]  /*bff0*/  @!P0 BRA `(.L_x_197) ;  /* 0xfffffffc00f08947 */ /* 0x008fea000383ffff */
[----:B------:R-:W-:Y:S05]  /*c000*/  BRA `(.L_x_198) ;  /* 0xffffff8800ac7947 */ /* 0x000fea000383ffff */
.L_x_80:
[----:B------:R-:W-:Y:S07]  /*c010*/  MOV R0, UR21 ;  /* 0x0000001500007c02 */ /* 0x000fee0008000f00 */
.L_x_199:
[----:B--2---:R2:W3:Y:S02]  /*c020*/  SYNCS.PHASECHK.TRANS64.TRYWAIT P0, [R0+URZ+0x48], R5 ;  /* 0x00004805000075a7 */ /* 0x0044e400080011ff */
[----:B---3--:R-:W-:Y:S05]  /*c030*/  @!P0 NANOSLEEP.SYNCS 0x989680 ;  /* 0x009896800000895d */ /* 0x008fea0003900000 */
[----:B------:R-:W3:Y:S02]  /*c040*/  @!P0 SYNCS.PHASECHK.TRANS64 P0, [R0+URZ+0x48], R5 ;  /* 0x00004805000085a7 */ /* 0x000ee400080010ff */
[----:B---3--:R-:W-:Y:S05]  /*c050*/  @!P0 BRA `(.L_x_199) ;  /* 0xfffffffc00f08947 */ /* 0x008fea000383ffff */
[----:B------:R-:W-:Y:S05]  /*c060*/  BRA `(.L_x_200) ;  /* 0xffffff8800ec7947 */ /* 0x000fea000383ffff */
.L_x_81:
[----:B------:R-:W-:Y:S07]  /*c070*/  MOV R0, UR21 ;  /* 0x0000001500007c02 */ /* 0x000fee0008000f00 */
.L_x_201:
[----:B--2---:R2:W3:Y:S02]  /*c080*/  SYNCS.PHASECHK.TRANS64.TRYWAIT P0, [R0+URZ+0x50], R5 ;  /* 0x00005005000075a7 */ /* 0x0044e400080011ff */
[----:B---3--:R-:W-:Y:S05]  /*c090*/  @!P0 NANOSLEEP.SYNCS 0x989680 ;  /* 0x009896800000895d */ /* 0x008fea0003900000 */
[----:B------:R-:W3:Y:S02]  /*c0a0*/  @!P0 SYNCS.PHASECHK.TRANS64 P0, [R0+URZ+0x50], R5 ;  /* 0x00005005000085a7 */ /* 0x000ee400080010ff */
[----:B---3--:R-:W-:Y:S05]  /*c0b0*/  @!P0 BRA `(.L_x_201) ;  /* 0xfffffffc00f08947 */ /* 0x008fea000383ffff */
[----:B------:R-:W-:Y:S05]  /*c0c0*/  BRA `(.L_x_202) ;  /* 0xffffff8c00307947 */ /* 0x000fea000383ffff */
.L_x_82:
[----:B------:R-:W-:Y:S07]  /*c0d0*/  MOV R0, UR21 ;  /* 0x0000001500007c02 */ /* 0x000fee0008000f00 */
.L_x_203:
[----:B--2---:R2:W3:Y:S02]  /*c0e0*/  SYNCS.PHASECHK.TRANS64.TRYWAIT P0, [R0+URZ+0x58], R5 ;  /* 0x00005805000075a7 */ /* 0x0044e400080011ff */
[----:B---3--:R-:W-:Y:S05]  /*c0f0*/  @!P0 NANOSLEEP.SYNCS 0x989680 ;  /* 0x009896800000895d */ /* 0x008fea0003900000 */
[----:B------:R-:W3:Y:S02]  /*c100*/  @!P0 SYNCS.PHASECHK.TRANS64 P0, [R0+URZ+0x58], R5 ;  /* 0x00005805000085a7 */ /* 0x000ee400080010ff */
[----:B---3--:R-:W-:Y:S05]  /*c110*/  @!P0 BRA `(.L_x_203) ;  /* 0xfffffffc00f08947 */ /* 0x008fea000383ffff */
[----:B------:R-:W-:Y:S05]  /*c120*/  BRA `(.L_x_204) ;  /* 0xffffff8c00787947 */ /* 0x000fea000383ffff */
.L_x_83:
[----:B------:R-:W-:Y:S07]  /*c130*/  MOV R7, UR21 ;  /* 0x0000001500077c02 */ /* 0x000fee0008000f00 */
.L_x_205:
[----:B--2---:R2:W3:Y:S02]  /*c140*/  SYNCS.PHASECHK.TRANS64.TRYWAIT P0, [R7+URZ+0x40], R4 ;  /* 0x00004004070075a7 */ /* 0x0044e400080011ff */
[----:B---3--:R-:W-:Y:S05]  /*c150*/  @!P0 NANOSLEEP.SYNCS 0x989680 ;  /* 0x009896800000895d */ /* 0x008fea0003900000 */
[----:B------:R-:W3:Y:S02]  /*c160*/  @!P0 SYNCS.PHASECHK.TRANS64 P0, [R7+URZ+0x40], R4 ;  /* 0x00004004070085a7 */ /* 0x000ee400080010ff */
[----:B---3--:R-:W-:Y:S05]  /*c170*/  @!P0 BRA `(.L_x_205) ;  /* 0xfffffffc00f08947 */ /* 0x008fea000383ffff */
[----:B------:R-:W-:Y:S05]  /*c180*/  BRA `(.L_x_206) ;  /* 0xffffff8c00c47947 */ /* 0x000fea000383ffff */
.L_x_84:
[----:B------:R-:W-:Y:S07]  /*c190*/  MOV R7, UR21 ;  /* 0x0000001500077c02 */ /* 0x000fee0008000f00 */
.L_x_207:
[----:B--2---:R2:W3:Y:S02]  /*c1a0*/  SYNCS.PHASECHK.TRANS64.TRYWAIT P0, [R7+URZ+0x48], R4 ;  /* 0x00004804070075a7 */ /* 0x0044e400080011ff */
[----:B---3--:R-:W-:Y:S05]  /*c1b0*/  @!P0 NANOSLEEP.SYNCS 0x989680 ;  /* 0x009896800000895d */ /* 0x008fea0003900000 */
[----:B------:R-:W3:Y:S02]  /*c1c0*/  @!P0 SYNCS.PHASECHK.TRANS64 P0, [R7+URZ+0x48], R4 ;  /* 0x00004804070085a7 */ /* 0x000ee400080010ff */
[----:B---3--:R-:W-:Y:S05]  /*c1d0*/  @!P0 BRA `(.L_x_207) ;  /* 0xfffffffc00f08947 */ /* 0x008fea000383ffff */
[----:B------:R-:W-:Y:S05]  /*c1e0*/  BRA `(.L_x_208) ;  /* 0xffffff90000c7947 */ /* 0x000fea000383ffff */
.L_x_85:
[----:B------:R-:W-:Y:S07]  /*c1f0*/  MOV R7, UR21 ;  /* 0x0000001500077c02 */ /* 0x000fee0008000f00 */
.L_x_209:
[----:B--2---:R2:W3:Y:S02]  /*c200*/  SYNCS.PHASECHK.TRANS64.TRYWAIT P0, [R7+URZ+0x50], R4 ;  /* 0x00005004070075a7 */ /* 0x0044e400080011ff */
[----:B---3--:R-:W-:Y:S05]  /*c210*/  @!P0 NANOSLEEP.SYNCS 0x989680 ;  /* 0x009896800000895d */ /* 0x008fea0003900000 */
[----:B------:R-:W3:Y:S02]  /*c220*/  @!P0 SYNCS.PHASECHK.TRANS64 P0, [R7+URZ+0x50], R4 ;  /* 0x00005004070085a7 */ /* 0x000ee400080010ff */
[----:B---3--:R-:W-:Y:S05]  /*c230*/  @!P0 BRA `(.L_x_209) ;  /* 0xfffffffc00f08947 */ /* 0x008fea000383ffff */
[----:B------:R-:W-:Y:S05]  /*c240*/  BRA `(.L_x_210) ;  /* 0xffffff9000547947 */ /* 0x000fea000383ffff */
.L_x_86:
[----:B------:R-:W-:Y:S07]  /*c250*/  MOV R7, UR21 ;  /* 0x0000001500077c02 */ /* 0x000fee0008000f00 */
.L_x_211:
[----:B--2---:R2:W3:Y:S02]  /*c260*/  SYNCS.PHASECHK.TRANS64.TRYWAIT P0, [R7+URZ+0x58], R4 ;  /* 0x00005804070075a7 */ /* 0x0044e400080011ff */
[----:B---3--:R-:W-:Y:S05]  /*c270*/  @!P0 NANOSLEEP.SYNCS 0x989680 ;  /* 0x009896800000895d */ /* 0x008fea0003900000 */
[----:B------:R-:W3:Y:S02]  /*c280*/  @!P0 SYNCS.PHASECHK.TRANS64 P0, [R7+URZ+0x58], R4 ;  /* 0x00005804070085a7 */ /* 0x000ee400080010ff */
[----:B---3--:R-:W-:Y:S05]  /*c290*/  @!P0 BRA `(.L_x_211) ;  /* 0xfffffffc00f08947 */ /* 0x008fea000383ffff */
[----:B------:R-:W-:Y:S05]  /*c2a0*/  BRA `(.L_x_212) ;  /* 0xffffff9000a07947 */ /* 0x000fea000383ffff */
.L_x_88:
[----:B------:R-:W-:-:S07]  /*c2b0*/  MOV R0, UR21 ;  /* 0x0000001500007c02 */ /* 0x000fce0008000f00 */
.L_x_213:
[----:B---3--:R3:W4:Y:S02]  /*c2c0*/  SYNCS.PHASECHK.TRANS64.TRYWAIT P0, [R0+URZ+0x40], R5 ;  /* 0x00004005000075a7 */ /* 0x00872400080011ff */
[----:B----4-:R-:W-:Y:S05]  /*c2d0*/  @!P0 NANOSLEEP.SYNCS 0x989680 ;  /* 0x009896800000895d */ /* 0x010fea0003900000 */
[----:B------:R-:W4:Y:S02]  /*c2e0*/  @!P0 SYNCS.PHASECHK.TRANS64 P0, [R0+URZ+0x40], R5 ;  /* 0x00004005000085a7 */ /* 0x000f2400080010ff */
[----:B----4-:R-:W-:Y:S05]  /*c2f0*/  @!P0 BRA `(.L_x_213) ;  /* 0xfffffffc00f08947 */ /* 0x010fea000383ffff */
[----:B------:R-:W-:Y:S05]  /*c300*/  BRA `(.L_x_214) ;  /* 0xffffff9400107947 */ /* 0x000fea000383ffff */
.L_x_89:
[----:B---3--:R-:W-:-:S07]  /*c310*/  MOV R0, UR21 ;  /* 0x0000001500007c02 */ /* 0x008fce0008000f00 */
.L_x_215:
[----:B---3--:R3:W4:Y:S02]  /*c320*/  SYNCS.PHASECHK.TRANS64.TRYWAIT P0, [R0+URZ+0x48], R5 ;  /* 0x00004805000075a7 */ /* 0x00872400080011ff */
[----:B----4-:R-:W-:Y:S05]  /*c330*/  @!P0 NANOSLEEP.SYNCS 0x989680 ;  /* 0x009896800000895d */ /* 0x010fea0003900000 */
[----:B------:R-:W4:Y:S02]  /*c340*/  @!P0 SYNCS.PHASECHK.TRANS64 P0, [R0+URZ+0x48], R5 ;  /* 0x00004805000085a7 */ /* 0x000f2400080010ff */
[----:B----4-:R-:W-:Y:S05]  /*c350*/  @!P0 BRA `(.L_x_215) ;  /* 0xfffffffc00f08947 */ /* 0x010fea000383ffff */
[----:B------:R-:W-:Y:S05]  /*c360*/  BRA `(.L_x_216) ;  /* 0xffffff9400007947 */ /* 0x000fea000383ffff */
.L_x_90:
[----:B------:R-:W-:-:S07]  /*c370*/  MOV R2, UR21 ;  /* 0x0000001500027c02 */ /* 0x000fce0008000f00 */
.L_x_217:
[----:B---3--:R3:W4:Y:S02]  /*c380*/  SYNCS.PHASECHK.TRANS64.TRYWAIT P0, [R2+URZ+0x50], R5 ;  /* 0x00005005020075a7 */ /* 0x00872400080011ff */
[----:B----4-:R-:W-:Y:S05]  /*c390*/  @!P0 NANOSLEEP.SYNCS 0x989680 ;  /* 0x009896800000895d */ /* 0x010fea0003900000 */
[----:B------:R-:W4:Y:S02]  /*c3a0*/  @!P0 SYNCS.PHASECHK.TRANS64 P0, [R2+URZ+0x50], R5 ;  /* 0x00005005020085a7 */ /* 0x000f2400080010ff */
[----:B----4-:R-:W-:Y:S05]  /*c3b0*/  @!P0 BRA `(.L_x_217) ;  /* 0xfffffffc00f08947 */ /* 0x010fea000383ffff */
[----:B------:R-:W-:Y:S05]  /*c3c0*/  BRA `(.L_x_218) ;  /* 0xffffff9000f47947 */ /* 0x000fea000383ffff */
.L_x_92:
[----:B-1----:R1:W2:Y:S02]  /*c3d0*/  SYNCS.PHASECHK.TRANS64.TRYWAIT P0, [R0+URZ+0x70], R3 ;  /* 0x00007003000075a7 */ /* 0x0022a400080011ff */
[----:B--2---:R-:W-:Y:S05]  /*c3e0*/  @!P0 NANOSLEEP.SYNCS 0x989680 ;  /* 0x009896800000895d */ /* 0x004fea0003900000 */
[----:B------:R-:W2:Y:S02]  /*c3f0*/  @!P0 SYNCS.PHASECHK.TRANS64 P0, [R0+URZ+0x70], R3 ;  /* 0x00007003000085a7 */ /* 0x000ea400080010ff */
[----:B--2---:R-:W-:Y:S05]  /*c400*/  @!P0 BRA `(.L_x_92) ;  /* 0xfffffffc00f08947 */ /* 0x004fea000383ffff */
[----:B------:R-:W-:Y:S05]  /*c410*/  BRA `(.L_x_219) ;  /* 0xffffff9400c87947 */ /* 0x000fea000383ffff */
.L_x_103:
[----:B-1----:R-:W-:Y:S04]  /*c420*/  MOV R0, UR43 ;  /* 0x0000002b00007c02 */ /* 0x002fe80008000f00 */
[----:B------:R1:W3:Y:S03]  /*c430*/  SYNCS.PHASECHK.TRANS64.TRYWAIT P1, [R0+URZ+0x20], R3 ;  /* 0x00002003000075a7 */ /* 0x0002e600080211ff */
[----:B---3--:R-:W-:Y:S05]  /*c440*/  @!P1 NANOSLEEP.SYNCS 0x989680 ;  /* 0x009896800000995d */ /* 0x008fea0003900000 */
[----:B------:R-:W3:Y:S02]  /*c450*/  @!P1 SYNCS.PHASECHK.TRANS64 P1, [R0+URZ+0x20], R3 ;  /* 0x00002003000095a7 */ /* 0x000ee400080210ff */
[----:B---3--:R-:W-:Y:S05]  /*c460*/  @!P1 BRA `(.L_x_103) ;  /* 0xfffffffc00ec9947 */ /* 0x008fea000383ffff */
[----:B------:R-:W-:Y:S05]  /*c470*/  BRA `(.L_x_102) ;  /* 0xffffffa4006c7947 */ /* 0x000fea000383ffff */
.L_x_105:
[----:B-1----:R1:W4:Y:S02]  /*c480*/  SYNCS.PHASECHK.TRANS64.TRYWAIT P0, [R77+URZ+0x90], R2 ;  /* 0x000090024d0075a7 */ /* 0x00232400080011ff */
[----:B----4-:R-:W-:Y:S05]  /*c490*/  @!P0 NANOSLEEP.SYNCS 0x989680 ;  /* 0x009896800000895d */ /* 0x010fea0003900000 */
[----:B------:R-:W4:Y:S02]  /*c4a0*/  @!P0 SYNCS.PHASECHK.TRANS64 P0, [R77+URZ+0x90], R2 ;  /* 0x000090024d0085a7 */ /* 0x000f2400080010ff */
[----:B----4-:R-:W-:Y:S05]  /*c4b0*/  @!P0 BRA `(.L_x_105) ;  /* 0xfffffffc00f08947 */ /* 0x010fea000383ffff */
[----:B------:R-:W-:Y:S05]  /*c4c0*/  BRA `(.L_x_104) ;  /* 0xffffffa400987947 */ /* 0x000fea000383ffff */
.L_x_114:
[----:B-1----:R1:W2:Y:S02]  /*c4d0*/  SYNCS.PHASECHK.TRANS64.TRYWAIT P0, [R3+URZ+0x20], R0 ;  /* 0x00002000030075a7 */ /* 0x0022a400080011ff */
[----:B--2---:R-:W-:Y:S05]  /*c4e0*/  @!P0 NANOSLEEP.SYNCS 0x989680 ;  /* 0x009896800000895d */ /* 0x004fea0003900000 */
[----:B------:R-:W2:Y:S02]  /*c4f0*/  @!P0 SYNCS.PHASECHK.TRANS64 P0, [R3+URZ+0x20], R0 ;  /* 0x00002000030085a7 */ /* 0x000ea400080010ff */
[----:B--2---:R-:W-:Y:S05]  /*c500*/  @!P0 BRA `(.L_x_114) ;  /* 0xfffffffc00f08947 */ /* 0x004fea000383ffff */
[----:B------:R-:W-:Y:S05]  /*c510*/  BRA `(.L_x_113) ;  /* 0xffffffac00bc7947 */ /* 0x000fea000383ffff */
.L_x_122:
[----:B-1----:R1:W2:Y:S02]  /*c520*/  SYNCS.PHASECHK.TRANS64.TRYWAIT P0, [R84+URZ+0x20], R5 ;  /* 0x00002005540075a7 */ /* 0x0022a400080011ff */
[----:B--2---:R-:W-:Y:S05]  /*c530*/  @!P0 NANOSLEEP.SYNCS 0x989680 ;  /* 0x009896800000895d */ /* 0x004fea0003900000 */
[----:B------:R-:W2:Y:S02]  /*c540*/  @!P0 SYNCS.PHASECHK.TRANS64 P0, [R84+URZ+0x20], R5 ;  /* 0x00002005540085a7 */ /* 0x000ea400080010ff */
[----:B--2---:R-:W-:Y:S05]  /*c550*/  @!P0 BRA `(.L_x_122) ;  /* 0xfffffffc00f08947 */ /* 0x004fea000383ffff */
[----:B------:R-:W-:Y:S05]  /*c560*/  BRA `(.L_x_121) ;  /* 0xffffffb800007947 */ /* 0x000fea000383ffff */
.L_x_130:
[----:B-1----:R1:W2:Y:S02]  /*c570*/  SYNCS.PHASECHK.TRANS64.TRYWAIT P0, [R84+URZ+0x20], R5 ;  /* 0x00002005540075a7 */ /* 0x0022a400080011ff */
[----:B--2---:R-:W-:Y:S05]  /*c580*/  @!P0 NANOSLEEP.SYNCS 0x989680 ;  /* 0x009896800000895d */ /* 0x004fea0003900000 */
[----:B------:R-:W2:Y:S02]  /*c590*/  @!P0 SYNCS.PHASECHK.TRANS64 P0, [R84+URZ+0x20], R5 ;  /* 0x00002005540085a7 */ /* 0x000ea400080010ff */
[----:B--2---:R-:W-:Y:S05]  /*c5a0*/  @!P0 BRA `(.L_x_130) ;  /* 0xfffffffc00f08947 */ /* 0x004fea000383ffff */
[----:B------:R-:W-:Y:S05]  /*c5b0*/  BRA `(.L_x_129) ;  /* 0xffffffc000487947 */ /* 0x000fea000383ffff */
.L_x_138:
[----:B-1----:R1:W2:Y:S02]  /*c5c0*/  SYNCS.PHASECHK.TRANS64.TRYWAIT P0, [R85+URZ+0x20], R4 ;  /* 0x00002004550075a7 */ /* 0x0022a400080011ff */
[----:B--2---:R-:W-:Y:S05]  /*c5d0*/  @!P0 NANOSLEEP.SYNCS 0x989680 ;  /* 0x009896800000895d */ /* 0x004fea0003900000 */
[----:B------:R-:W2:Y:S02]  /*c5e0*/  @!P0 SYNCS.PHASECHK.TRANS64 P0, [R85+URZ+0x20], R4 ;  /* 0x00002004550085a7 */ /* 0x000ea400080010ff */
[----:B--2---:R-:W-:Y:S05]  /*c5f0*/  @!P0 BRA `(.L_x_138) ;  /* 0xfffffffc00f08947 */ /* 0x004fea000383ffff */
[----:B------:R-:W-:Y:S05]  /*c600*/  BRA `(.L_x_137) ;  /* 0xffffffc8009c7947 */ /* 0x000fea000383ffff */
.L_x_146:
[----:B-1----:R1:W2:Y:S02]  /*c610*/  SYNCS.PHASECHK.TRANS64.TRYWAIT P0, [R85+URZ+0x20], R4 ;  /* 0x00002004550075a7 */ /* 0x0022a400080011ff */
[----:B--2---:R-:W-:Y:S05]  /*c620*/  @!P0 NANOSLEEP.SYNCS 0x989680 ;  /* 0x009896800000895d */ /* 0x004fea0003900000 */
[----:B------:R-:W2:Y:S02]  /*c630*/  @!P0 SYNCS.PHASECHK.TRANS64 P0, [R85+URZ+0x20], R4 ;  /* 0x00002004550085a7 */ /* 0x000ea400080010ff */
[----:B--2---:R-:W-:Y:S05]  /*c640*/  @!P0 BRA `(.L_x_146) ;  /* 0xfffffffc00f08947 */ /* 0x004fea000383ffff */
[----:B------:R-:W-:Y:S05]  /*c650*/  BRA `(.L_x_145) ;  /* 0xffffffd400007947 */ /* 0x000fea000383ffff */
.L_x_154:
[----:B-1----:R1:W2:Y:S02]  /*c660*/  SYNCS.PHASECHK.TRANS64.TRYWAIT P0, [R85+URZ+0x20], R4 ;  /* 0x00002004550075a7 */ /* 0x0022a400080011ff */
[----:B--2---:R-:W-:Y:S05]  /*c670*/  @!P0 NANOSLEEP.SYNCS 0x989680 ;  /* 0x009896800000895d */ /* 0x004fea0003900000 */
[----:B------:R-:W2:Y:S02]  /*c680*/  @!P0 SYNCS.PHASECHK.TRANS64 P0, [R85+URZ+0x20], R4 ;  /* 0x00002004550085a7 */ /* 0x000ea400080010ff */
[----:B--2---:R-:W-:Y:S05]  /*c690*/  @!P0 BRA `(.L_x_154) ;  /* 0xfffffffc00f08947 */ /* 0x004fea000383ffff */
[----:B------:R-:W-:Y:S05]  /*c6a0*/  BRA `(.L_x_153) ;  /* 0xffffffdc00587947 */ /* 0x000fea000383ffff */
.L_x_162:
[----:B--2---:R2:W3:Y:S02]  /*c6b0*/  SYNCS.PHASECHK.TRANS64.TRYWAIT P0, [R85+URZ+0x20], R2 ;  /* 0x00002002550075a7 */ /* 0x0044e400080011ff */
[----:B---3--:R-:W-:Y:S05]  /*c6c0*/  @!P0 NANOSLEEP.SYNCS 0x989680 ;  /* 0x009896800000895d */ /* 0x008fea0003900000 */
[----:B------:R-:W3:Y:S02]  /*c6d0*/  @!P0 SYNCS.PHASECHK.TRANS64 P0, [R85+URZ+0x20], R2 ;  /* 0x00002002550085a7 */ /* 0x000ee400080010ff */
[----:B---3--:R-:W-:Y:S05]  /*c6e0*/  @!P0 BRA `(.L_x_162) ;  /* 0xfffffffc00f08947 */ /* 0x008fea000383ffff */
[----:B------:R-:W-:Y:S05]  /*c6f0*/  BRA `(.L_x_161) ;  /* 0xffffffe400b07947 */ /* 0x000fea000383ffff */
        .weak           $__internal_0_$__cuda_sm10x_tcgen05_guardrail_trap_col_being_dealloced_not_returned_by_alloc
        .type           $__internal_0_$__cuda_sm10x_tcgen05_guardrail_trap_col_being_dealloced_not_returned_by_alloc,@function
        .size           $__internal_0_$__cuda_sm10x_tcgen05_guardrail_trap_col_being_dealloced_not_returned_by_alloc,($__internal_1_$__cuda_sm10x_tcgen05_guardrail_trap_phase_invalid_during_alloc - $__internal_0_$__cuda_sm10x_tcgen05_guardrail_trap_col_being_dealloced_not_returned_by_alloc)
$__internal_0_$__cuda_sm10x_tcgen05_guardrail_trap_col_being_dealloced_not_returned_by_alloc:
[----:B------:R-:W-:Y:S05]  /*c700*/  BPT.TRAP 0x1 ;  /* 0x000000040000795c */ /* 0x000fea0000300000 */
[----:B------:R-:W-:-:S04]  /*c710*/  HFMA2 R3, -RZ, RZ, 0, 0 ;  /* 0x00000000ff037431 */ /* 0x000fc800000001ff */
[----:B------:R-:W-:Y:S05]  /*c720*/  RET.REL.NODEC R2 `(_ZN7cutlass13device_kernelINS_4gemm6kernel13GemmUniversalIN4cute5tupleIJiiiiEEENS1_10collective13CollectiveMmaINS1_35MainloopSm100TmaUmmaWarpSpecializedILi2ELi2ELi4ENS5_IJNS4_1CILi2EEENSA_ILi1EEESC_EEEEENS5_IJNSA_ILi64EEENSA_ILi256EEESF_EEENS_10tfloat32_tENS5_IJlSC_lEEESI_SJ_NS4_8TiledMMAINS4_8MMA_AtomIJNS4_17SM100_MMA_TF32_SSISI_SI_fLi64ELi256ELNS4_4UMMA5MajorE0ELSO_0ELNSN_7ScaleInE0ELSP_0EEEEEENS4_6LayoutINS5_IJSC_SC_SC_EEENS5_IJNSA_ILi0EEESU_SU_EEEEENS5_IJNS4_10UnderscoreESX_SX_EEEEENS4_13SM90_TMA_LOADENS4_14ComposedLayoutINS4_7SwizzleILi3ELi4ELi3EEENS4_18smem_ptr_flag_bitsILi32EEENSS_INS5_IJNSA_ILi8EEENSA_ILi32EEEEEENS5_IJS17_SC_EEEEEEEvNS4_8identityENS4_23SM90_TMA_LOAD_MULTICASTES1B_vS1C_EENS_8epilogue10collective18CollectiveEpilogueINS1F_23Sm100TmaWarpSpecializedILi4ELi2ELi16ELb1ELb0EEEJSH_NS5_IJNSS_ISF_SC_EENSS_IS17_SC_EEEEESI_SJ_SI_SJ_NS1F_6fusion15FusionCallbacksIS1J_NS1N_17LinearCombinationISI_fSI_fLNS_15FloatRoundStyleE2EEESH_S1M_JEEENS4_5SM1004TMEM4LOAD26SM100_TMEM_LOAD_16dp128b8xES10_S1B_NS4_17SM75_U32x4_LDSM_NENS4_14SM90_TMA_STOREES1B_NS4_17SM90_U32x4_STSM_NENS4_39AutoVectorizingCopyWithAssumedAlignmentILi128EEEEEEvvEEEEvNT_6ParamsE) ;  /* 0xffffff3802347950 */ /* 0x000fea0003c3ffff */
        .weak           $__internal_1_$__cuda_sm10x_tcgen05_guardrail_trap_phase_invalid_during_alloc
        .type           $__internal_1_$__cuda_sm10x_tcgen05_guardrail_trap_phase_invalid_during_alloc,@function
        .size           $__internal_1_$__cuda_sm10x_tcgen05_guardrail_trap_phase_invalid_during_alloc,($__internal_2_$__cuda_sm10x_tcgen05_guardrail_trap_unallocated_columns_being_dealloced - $__internal_1_$__cuda_sm10x_tcgen05_guardrail_trap_phase_invalid_during_alloc)
$__internal_1_$__cuda_sm10x_tcgen05_guardrail_trap_phase_invalid_during_alloc:
[----:B------:R-:W-:Y:S05]  /*c730*/  BPT.TRAP 0x1 ;  /* 0x000000040000795c */ /* 0x000fea0000300000 */
[----:B------:R-:W-:-:S04]  /*c740*/  MOV R5, 0x0 ;  /* 0x0000000000057802 */ /* 0x000fc80000000f00 */
[----:B------:R-:W-:Y:S05]  /*c750*/  RET.REL.NODEC R4 `(_ZN7cutlass13device_kernelINS_4gemm6kernel13GemmUniversalIN4cute5tupleIJiiiiEEENS1_10collective13CollectiveMmaINS1_35MainloopSm100TmaUmmaWarpSpecializedILi2ELi2ELi4ENS5_IJNS4_1CILi2EEENSA_ILi1EEESC_EEEEENS5_IJNSA_ILi64EEENSA_ILi256EEESF_EEENS_10tfloat32_tENS5_IJlSC_lEEESI_SJ_NS4_8TiledMMAINS4_8MMA_AtomIJNS4_17SM100_MMA_TF32_SSISI_SI_fLi64ELi256ELNS4_4UMMA5MajorE0ELSO_0ELNSN_7ScaleInE0ELSP_0EEEEEENS4_6LayoutINS5_IJSC_SC_SC_EEENS5_IJNSA_ILi0EEESU_SU_EEEEENS5_IJNS4_10UnderscoreESX_SX_EEEEENS4_13SM90_TMA_LOADENS4_14ComposedLayoutINS4_7SwizzleILi3ELi4ELi3EEENS4_18smem_ptr_flag_bitsILi32EEENSS_INS5_IJNSA_ILi8EEENSA_ILi32EEEEEENS5_IJS17_SC_EEEEEEEvNS4_8identityENS4_23SM90_TMA_LOAD_MULTICASTES1B_vS1C_EENS_8epilogue10collective18CollectiveEpilogueINS1F_23Sm100TmaWarpSpecializedILi4ELi2ELi16ELb1ELb0EEEJSH_NS5_IJNSS_ISF_SC_EENSS_IS17_SC_EEEEESI_SJ_SI_SJ_NS1F_6fusion15FusionCallbacksIS1J_NS1N_17LinearCombinationISI_fSI_fLNS_15FloatRoundStyleE2EEESH_S1M_JEEENS4_5SM1004TMEM4LOAD26SM100_TMEM_LOAD_16dp128b8xES10_S1B_NS4_17SM75_U32x4_LDSM_NENS4_14SM90_TMA_STOREES1B_NS4_17SM90_U32x4_STSM_NENS4_39AutoVectorizingCopyWithAssumedAlignmentILi128EEEEEEvvEEEEvNT_6ParamsE) ;  /* 0xffffff3804287950 */ /* 0x000fea0003c3ffff */
        .weak           $__internal_2_$__cuda_sm10x_tcgen05_guardrail_trap_unallocated_columns_being_dealloced
        .type           $__internal_2_$__cuda_sm10x_tcgen05_guardrail_trap_unallocated_columns_being_dealloced,@function
        .size           $__internal_2_$__cuda_sm10x_tcgen05_guardrail_trap_unallocated_columns_being_dealloced,(.L_x_221 - $__internal_2_$__cuda_sm10x_tcgen05_guardrail_trap_unallocated_columns_being_dealloced)
$__internal_2_$__cuda_sm10x_tcgen05_guardrail_trap_unallocated_columns_being_dealloced:
[----:B------:R-:W-:Y:S05]  /*c760*/  BPT.TRAP 0x1 ;  /* 0x000000040000795c */ /* 0x000fea0000300000 */
[----:B------:R-:W-:-:S04]  /*c770*/  HFMA2 R3, -RZ, RZ, 0, 0 ;  /* 0x00000000ff037431 */ /* 0x000fc800000001ff */
[----:B------:R-:W-:Y:S05]  /*c780*/  RET.REL.NODEC R2 `(_ZN7cutlass13device_kernelINS_4gemm6kernel13GemmUniversalIN4cute5tupleIJiiiiEEENS1_10collective13CollectiveMmaINS1_35MainloopSm100TmaUmmaWarpSpecializedILi2ELi2ELi4ENS5_IJNS4_1CILi2EEENSA_ILi1EEESC_EEEEENS5_IJNSA_ILi64EEENSA_ILi256EEESF_EEENS_10tfloat32_tENS5_IJlSC_lEEESI_SJ_NS4_8TiledMMAINS4_8MMA_AtomIJNS4_17SM100_MMA_TF32_SSISI_SI_fLi64ELi256ELNS4_4UMMA5MajorE0ELSO_0ELNSN_7ScaleInE0ELSP_0EEEEEENS4_6LayoutINS5_IJSC_SC_SC_EEENS5_IJNSA_ILi0EEESU_SU_EEEEENS5_IJNS4_10UnderscoreESX_SX_EEEEENS4_13SM90_TMA_LOADENS4_14ComposedLayoutINS4_7SwizzleILi3ELi4ELi3EEENS4_18smem_ptr_flag_bitsILi32EEENSS_INS5_IJNSA_ILi8EEENSA_ILi32EEEEEENS5_IJS17_SC_EEEEEEEvNS4_8identityENS4_23SM90_TMA_LOAD_MULTICASTES1B_vS1C_EENS_8epilogue10collective18CollectiveEpilogueINS1F_23Sm100TmaWarpSpecializedILi4ELi2ELi16ELb1ELb0EEEJSH_NS5_IJNSS_ISF_SC_EENSS_IS17_SC_EEEEESI_SJ_SI_SJ_NS1F_6fusion15FusionCallbacksIS1J_NS1N_17LinearCombinationISI_fSI_fLNS_15FloatRoundStyleE2EEESH_S1M_JEEENS4_5SM1004TMEM4LOAD26SM100_TMEM_LOAD_16dp128b8xES10_S1B_NS4_17SM75_U32x4_LDSM_NENS4_14SM90_TMA_STOREES1B_NS4_17SM90_U32x4_STSM_NENS4_39AutoVectorizingCopyWithAssumedAlignmentILi128EEEEEEvvEEEEvNT_6ParamsE) ;  /* 0xffffff38021c7950 */ /* 0x000fea0003c3ffff */
.L_x_220:
[----:B------:R-:W-:-:S00]  /*c790*/  BRA `(.L_x_220) ;  /* 0xfffffffc00fc7947 */ /* 0x000fc0000383ffff */
[----:B------:R-:W-:-:S00]  /*c7a0*/  NOP ;  /* 0x0000000000007918 */ /* 0x000fc00000000000 */
        /* <DEDUP_REMOVED lines=13> */
.L_x_221:


//--------------------- .nv.global.init           --------------------------
	.section	.nv.global.init,"aw",@progbits
.nv.global.init:
	.type		$str$27,@object
	.size		$str$27,($str$28 - $str$27)
$str$27:
        /*0000*/ 	.byte	0x28, 0x61, 0x64, 0x64, 0x72, 0x65, 0x73, 0x73, 0x20, 0x26, 0x20, 0x6d, 0x61, 0x73, 0x6b, 0x29
        /*0010*/ 	.byte	0x20, 0x3d, 0x3d, 0x20, 0x30, 0x00
	.type		$str$28,@object
	.size		$str$28,($str$26 - $str$28)
$str$28:
        /*0016*/ 	.byte	0x2f, 0x74, 0x6d, 0x70, 0x2f, 0x63, 0x75, 0x74, 0x6c, 0x61, 0x73, 0x73, 0x5f, 0x73, 0x77, 0x65
        /*0026*/ 	.byte	0x65, 0x70, 0x5f, 0x73, 0x72, 0x63, 0x2f, 0x69, 0x6e, 0x63, 0x6c, 0x75, 0x64, 0x65, 0x2f, 0x63
        /*0036*/ 	.byte	0x75, 0x74, 0x65, 0x2f, 0x70, 0x6f, 0x69, 0x6e, 0x74, 0x65, 0x72, 0x5f, 0x66, 0x6c, 0x61, 0x67
        /*0046*/ 	.byte	0x67, 0x65, 0x64, 0x2e, 0x68, 0x70, 0x70, 0x00
	.type		$str$26,@object
	.size		$str$26,($str$25 - $str$26)
$str$26:
        /*004e*/ 	.byte	0x2f, 0x74, 0x6d, 0x70, 0x2f, 0x63, 0x75, 0x74, 0x6c, 0x61, 0x73, 0x73, 0x5f, 0x73, 0x77, 0x65
        /*005e*/ 	.byte	0x65, 0x70, 0x5f, 0x73, 0x72, 0x63, 0x2f, 0x69, 0x6e, 0x63, 0x6c, 0x75, 0x64, 0x65, 0x2f, 0x63
        /*006e*/ 	.byte	0x75, 0x74, 0x65, 0x2f, 0x61, 0x74, 0x6f, 0x6d, 0x2f, 0x63, 0x6f, 0x70, 0x79, 0x5f, 0x74, 0x72
        /*007e*/ 	.byte	0x61, 0x69, 0x74, 0x73, 0x5f, 0x73, 0x6d, 0x31, 0x30, 0x30, 0x2e, 0x68, 0x70, 0x70, 0x00
	.type		$str$25,@object
	.size		$str$25,(__unnamed_1 - $str$25)
$str$25:
        /*008d*/ 	.byte	0x28, 0x28, 0x75, 0x69, 0x6e, 0x74, 0x33, 0x32, 0x5f, 0x74, 0x28, 0x74, 0x68, 0x72, 0x65, 0x61
        /*009d*/ 	.byte	0x64, 0x49, 0x64, 0x78, 0x2e, 0x78, 0x29, 0x20, 0x2f, 0x20, 0x33, 0x32, 0x29, 0x20, 0x25, 0x20
        /*00ad*/ 	.byte	0x34, 0x29, 0x20, 0x3d, 0x3d, 0x20, 0x28, 0x28, 0x28, 0x74, 0x6d, 0x65, 0x6d, 0x5f, 0x61, 0x64
        /*00bd*/ 	.byte	0x64, 0x72, 0x20, 0x3e, 0x3e, 0x20, 0x31, 0x36, 0x29, 0x20, 0x2f, 0x20, 0x33, 0x32, 0x29, 0x20
        /*00cd*/ 	.byte	0x25, 0x20, 0x34, 0x29, 0x00
	.type		__unnamed_1,@object
	.size		__unnamed_1,(__unnamed_2 - __unnamed_1)
__unnamed_1:
        /*00d2*/ 	.byte	0x61, 0x75, 0x74, 0x6f, 0x20, 0x63, 0x75, 0x74, 0x65, 0x3a, 0x3a, 0x61, 0x73, 0x5f, 0x70, 0x6f
        /* <DEDUP_REMOVED lines=24> */
        /*0262*/ 	.byte	0x30, 0x34, 0x38, 0x3e, 0x3e, 0x3e, 0x3e, 0x5d, 0x00
	.type		__unnamed_2,@object
	.size		__unnamed_2,(.L_2 - __unnamed_2)
__unnamed_2:
        /* <DEDUP_REMOVED lines=45> */
        /*053b*/ 	.byte	0x3e, 0x3e, 0x3e, 0x5d, 0x00
.L_2:


//--------------------- .nv.shared._ZN7cutlass13device_kernelINS_4gemm6kernel13GemmUniversalIN4cute5tupleIJiiiiEEENS1_10collective13CollectiveMmaINS1_35MainloopSm100TmaUmmaWarpSpecializedILi2ELi2ELi4ENS5_IJNS4_1CILi2EEENSA_ILi1EEESC_EEEEENS5_IJNSA_ILi64EEENSA_ILi256EEESF_EEENS_10tfloat32_tENS5_IJlSC_lEEESI_SJ_NS4_8TiledMMAINS4_8MMA_AtomIJNS4_17SM100_MMA_TF32_SSISI_SI_fLi64ELi256ELNS4_4UMMA5MajorE0ELSO_0ELNSN_7ScaleInE0ELSP_0EEEEEENS4_6LayoutINS5_IJSC_SC_SC_EEENS5_IJNSA_ILi0EEESU_SU_EEEEENS5_IJNS4_10UnderscoreESX_SX_EEEEENS4_13SM90_TMA_LOADENS4_14ComposedLayoutINS4_7SwizzleILi3ELi4ELi3EEENS4_18smem_ptr_flag_bitsILi32EEENSS_INS5_IJNSA_ILi8EEENSA_ILi32EEEEEENS5_IJS17_SC_EEEEEEEvNS4_8identityENS4_23SM90_TMA_LOAD_MULTICASTES1B_vS1C_EENS_8epilogue10collective18CollectiveEpilogueINS1F_23Sm100TmaWarpSpecializedILi4ELi2ELi16ELb1ELb0EEEJSH_NS5_IJNSS_ISF_SC_EENSS_IS17_SC_EEEEESI_SJ_SI_SJ_NS1F_6fusion15FusionCallbacksIS1J_NS1N_17LinearCombinationISI_fSI_fLNS_15FloatRoundStyleE2EEESH_S1M_JEEENS4_5SM1004TMEM4LOAD26SM100_TMEM_LOAD_16dp128b8xES10_S1B_NS4_17SM75_U32x4_LDSM_NENS4_14SM90_TMA_STOREES1B_NS4_17SM90_U32x4_STSM_NENS4_39AutoVectorizingCopyWithAssumedAlignmentILi128EEEEEEvvEEEEvNT_6ParamsE --------------------------
	.section	.nv.shared._ZN7cutlass13device_kernelINS_4gemm6kernel13GemmUniversalIN4cute5tupleIJiiiiEEENS1_10collective13CollectiveMmaINS1_35MainloopSm100TmaUmmaWarpSpecializedILi2ELi2ELi4ENS5_IJNS4_1CILi2EEENSA_ILi1EEESC_EEEEENS5_IJNSA_ILi64EEENSA_ILi256EEESF_EEENS_10tfloat32_tENS5_IJlSC_lEEESI_SJ_NS4_8TiledMMAINS4_8MMA_AtomIJNS4_17SM100_MMA_TF32_SSISI_SI_fLi64ELi256ELNS4_4UMMA5MajorE0ELSO_0ELNSN_7ScaleInE0ELSP_0EEEEEENS4_6LayoutINS5_IJSC_SC_SC_EEENS5_IJNSA_ILi0EEESU_SU_EEEEENS5_IJNS4_10UnderscoreESX_SX_EEEEENS4_13SM90_TMA_LOADENS4_14ComposedLayoutINS4_7SwizzleILi3ELi4ELi3EEENS4_18smem_ptr_flag_bitsILi32EEENSS_INS5_IJNSA_ILi8EEENSA_ILi32EEEEEENS5_IJS17_SC_EEEEEEEvNS4_8identityENS4_23SM90_TMA_LOAD_MULTICASTES1B_vS1C_EENS_8epilogue10collective18CollectiveEpilogueINS1F_23Sm100TmaWarpSpecializedILi4ELi2ELi16ELb1ELb0EEEJSH_NS5_IJNSS_ISF_SC_EENSS_IS17_SC_EEEEESI_SJ_SI_SJ_NS1F_6fusion15FusionCallbacksIS1J_NS1N_17LinearCombinationISI_fSI_fLNS_15FloatRoundStyleE2EEESH_S1M_JEEENS4_5SM1004TMEM4LOAD26SM100_TMEM_LOAD_16dp128b8xES10_S1B_NS4_17SM75_U32x4_LDSM_NENS4_14SM90_TMA_STOREES1B_NS4_17SM90_U32x4_STSM_NENS4_39AutoVectorizingCopyWithAssumedAlignmentILi128EEEEEEvvEEEEvNT_6ParamsE,"aw",@nobits
	.sectionflags	@""
	.align	16
	.zero		1024


//--------------------- .nv.shared.reserved.0     --------------------------
	.section	.nv.shared.reserved.0,"aw",@nobits
	.weak		__nv_reservedSMEM_offset_0_alias
	.size		__nv_reservedSMEM_offset_0_alias, 0, 64
	.other		__nv_reservedSMEM_offset_0_alias,@"STO_CUDA_RESERVED_SHARED STV_DEFAULT"
__nv_reservedSMEM_offset_0_alias:
	.zero		0
.nv.shared.reserved.0:
	.zero		64
	.weak		__nv_reservedSMEM_tcgen05_partition
	.type		__nv_reservedSMEM_tcgen05_partition,@object
	.size		__nv_reservedSMEM_tcgen05_partition,(.L_0 - __nv_reservedSMEM_tcgen05_partition)
__nv_reservedSMEM_tcgen05_partition:
	.zero		32
.L_0:


//--------------------- .nv.global                --------------------------
	.section	.nv.global,"aw",@nobits
.nv.global:
	.type		_ZN40_INTERNAL_a1d14459_4_k_cu_2c393fab_328674cute1_E,@object
	.size		_ZN40_INTERNAL_a1d14459_4_k_cu_2c393fab_328674cute1_E,(_ZN40_INTERNAL_a1d14459_4_k_cu_2c393fab_328674cuda3std3__45__cpo6cbeginE - _ZN40_INTERNAL_a1d14459_4_k_cu_2c393fab_328674cute1_E)
_ZN40_INTERNAL_a1d14459_4_k_cu_2c393fab_328674cute1_E:
	.zero		1
	.type		_ZN40_INTERNAL_a1d14459_4_k_cu_2c393fab_328674cuda3std3__45__cpo6cbeginE,@object
	.size		_ZN40_INTERNAL_a1d14459_4_k_cu_2c393fab_328674cuda3std3__45__cpo6cbeginE,(_ZN40_INTERNAL_a1d14459_4_k_cu_2c393fab_328674cuda3std3__48in_placeE - _ZN40_INTERNAL_a1d14459_4_k_cu_2c393fab_328674cuda3std3__45__cpo6cbeginE)
_ZN40_INTERNAL_a1d14459_4_k_cu_2c393fab_328674cuda3std3__45__cpo6cbeginE:
	.zero		1
	.type		_ZN40_INTERNAL_a1d14459_4_k_cu_2c393fab_328674cuda3std3__48in_placeE,@object
	.size		_ZN40_INTERNAL_a1d14459_4_k_cu_2c393fab_328674cuda3std3__48in_placeE,(_ZN40_INTERNAL_a1d14459_4_k_cu_2c393fab_328674cuda3std6ranges3__45__cpo9iter_moveE - _ZN40_INTERNAL_a1d14459_4_k_cu_2c393fab_328674cuda3std3__48in_placeE)
_ZN40_INTERNAL_a1d14459_4_k_cu_2c393fab_328674cuda3std3__48in_placeE:
	.zero		1
	.type		_ZN40_INTERNAL_a1d14459_4_k_cu_2c393fab_328674cuda3std6ranges3__45__cpo9iter_moveE,@object
	.size		_ZN40_INTERNAL_a1d14459_4_k_cu_2c393fab_328674cuda3std6ranges3__45__cpo9iter_moveE,(_ZN40_INTERNAL_a1d14459_4_k_cu_2c393fab_328674cuda3std3__45__cpo5beginE - _ZN40_INTERNAL_a1d14459_4_k_cu_2c393fab_328674cuda3std6ranges3__45__cpo9iter_moveE)
_ZN40_INTERNAL_a1d14459_4_k_cu_2c393fab_328674cuda3std6ranges3__45__cpo9iter_moveE:
	.zero		1
	.type		_ZN40_INTERNAL_a1d14459_4_k_cu_2c393fab_328674cuda3std3__45__cpo5beginE,@object
	.size		_ZN40_INTERNAL_a1d14459_4_k_cu_2c393fab_328674cuda3std3__45__cpo5beginE,(_ZN40_INTERNAL_a1d14459_4_k_cu_2c393fab_328674cuda3std3__442_GLOBAL__N__a1d14459_4_k_cu_2c393fab_328676ignoreE - _ZN40_INTERNAL_a1d14459_4_k_cu_2c393fab_328674cuda3std3__45__cpo5beginE)
_ZN40_INTERNAL_a1d14459_4_k_cu_2c393fab_328674cuda3std3__45__cpo5beginE:
	.zero		1
	.type		_ZN40_INTERNAL_a1d14459_4_k_cu_2c393fab_328674cuda3std3__442_GLOBAL__N__a1d14459_4_k_cu_2c393fab_328676ignoreE,@object
	.size		_ZN40_INTERNAL_a1d14459_4_k_cu_2c393fab_328674cuda3std3__442_GLOBAL__N__a1d14459_4_k_cu_2c393fab_328676ignoreE,(_ZN40_INTERNAL_a1d14459_4_k_cu_2c393fab_328674cute7productE - _ZN40_INTERNAL_a1d14459_4_k_cu_2c393fab_328674cuda3std3__442_GLOBAL__N__a1d14459_4_k_cu_2c393fab_328676ignoreE)
_ZN40_INTERNAL_a1d14459_4_k_cu_2c393fab_328674cuda3std3__442_GLOBAL__N__a1d14459_4_k_cu_2c393fab_328676ignoreE:
	.zero		1
	.type		_ZN40_INTERNAL_a1d14459_4_k_cu_2c393fab_328674cute7productE,@object
	.size		_ZN40_INTERNAL_a1d14459_4_k_cu_2c393fab_328674cute7productE,(_ZN40_INTERNAL_a1d14459_4_k_cu_2c393fab_328674cuda3std3__45__cpo3endE - _ZN40_INTERNAL_a1d14459_4_k_cu_2c393fab_328674cute7productE)
_ZN40_INTERNAL_a1d14459_4_k_cu_2c393fab_328674cute7productE:
	.zero		1
	.type		_ZN40_INTERNAL_a1d14459_4_k_cu_2c393fab_328674cuda3std3__45__cpo3endE,@object
	.size		_ZN40_INTERNAL_a1d14459_4_k_cu_2c393fab_328674cuda3std3__45__cpo3endE,(_ZN40_INTERNAL_a1d14459_4_k_cu_2c393fab_328674cuda3std3__419piecewise_constructE - _ZN40_INTERNAL_a1d14459_4_k_cu_2c393fab_328674cuda3std3__45__cpo3endE)
_ZN40_INTERNAL_a1d14459_4_k_cu_2c393fab_328674cuda3std3__45__cpo3endE:
	.zero		1
	.type		_ZN40_INTERNAL_a1d14459_4_k_cu_2c393fab_328674cuda3std3__419piecewise_constructE,@object
	.size		_ZN40_INTERNAL_a1d14459_4_k_cu_2c393fab_328674cuda3std3__419piecewise_constructE,(_ZN40_INTERNAL_a1d14459_4_k_cu_2c393fab_328674cuda3std3__45__cpo4cendE - _ZN40_INTERNAL_a1d14459_4_k_cu_2c393fab_328674cuda3std3__419piecewise_constructE)
_ZN40_INTERNAL_a1d14459_4_k_cu_2c393fab_328674cuda3std3__419piecewise_constructE:
	.zero		1
	.type		_ZN40_INTERNAL_a1d14459_4_k_cu_2c393fab_328674cuda3std3__45__cpo4cendE,@object
	.size		_ZN40_INTERNAL_a1d14459_4_k_cu_2c393fab_328674cuda3std3__45__cpo4cendE,(_ZN40_INTERNAL_a1d14459_4_k_cu_2c393fab_328674cuda3std6ranges3__45__cpo4swapE - _ZN40_INTERNAL_a1d14459_4_k_cu_2c393fab_328674cuda3std3__45__cpo4cendE)
_ZN40_INTERNAL_a1d14459_4_k_cu_2c393fab_328674cuda3std3__45__cpo4cendE:
	.zero		1
	.type		_ZN40_INTERNAL_a1d14459_4_k_cu_2c393fab_328674cuda3std6ranges3__45__cpo4swapE,@object
	.size		_ZN40_INTERNAL_a1d14459_4_k_cu_2c393fab_328674cuda3std6ranges3__45__cpo4swapE,(.L_10 - _ZN40_INTERNAL_a1d14459_4_k_cu_2c393fab_328674cuda3std6ranges3__45__cpo4swapE)
_ZN40_INTERNAL_a1d14459_4_k_cu_2c393fab_328674cuda3std6ranges3__45__cpo4swapE:
	.zero		1
.L_10:


//--------------------- .nv.constant0._ZN7cutlass13device_kernelINS_4gemm6kernel13GemmUniversalIN4cute5tupleIJiiiiEEENS1_10collective13CollectiveMmaINS1_35MainloopSm100TmaUmmaWarpSpecializedILi2ELi2ELi4ENS5_IJNS4_1CILi2EEENSA_ILi1EEESC_EEEEENS5_IJNSA_ILi64EEENSA_ILi256EEESF_EEENS_10tfloat32_tENS5_IJlSC_lEEESI_SJ_NS4_8TiledMMAINS4_8MMA_AtomIJNS4_17SM100_MMA_TF32_SSISI_SI_fLi64ELi256ELNS4_4UMMA5MajorE0ELSO_0ELNSN_7ScaleInE0ELSP_0EEEEEENS4_6LayoutINS5_IJSC_SC_SC_EEENS5_IJNSA_ILi0EEESU_SU_EEEEENS5_IJNS4_10UnderscoreESX_SX_EEEEENS4_13SM90_TMA_LOADENS4_14ComposedLayoutINS4_7SwizzleILi3ELi4ELi3EEENS4_18smem_ptr_flag_bitsILi32EEENSS_INS5_IJNSA_ILi8EEENSA_ILi32EEEEEENS5_IJS17_SC_EEEEEEEvNS4_8identityENS4_23SM90_TMA_LOAD_MULTICASTES1B_vS1C_EENS_8epilogue10collective18CollectiveEpilogueINS1F_23Sm100TmaWarpSpecializedILi4ELi2ELi16ELb1ELb0EEEJSH_NS5_IJNSS_ISF_SC_EENSS_IS17_SC_EEEEESI_SJ_SI_SJ_NS1F_6fusion15FusionCallbacksIS1J_NS1N_17LinearCombinationISI_fSI_fLNS_15FloatRoundStyleE2EEESH_S1M_JEEENS4_5SM1004TMEM4LOAD26SM100_TMEM_LOAD_16dp128b8xES10_S1B_NS4_17SM75_U32x4_LDSM_NENS4_14SM90_TMA_STOREES1B_NS4_17SM90_U32x4_STSM_NENS4_39AutoVectorizingCopyWithAssumedAlignmentILi128EEEEEEvvEEEEvNT_6ParamsE --------------------------
	.section	.nv.constant0._ZN7cutlass13device_kernelINS_4gemm6kernel13GemmUniversalIN4cute5tupleIJiiiiEEENS1_10collective13CollectiveMmaINS1_35MainloopSm100TmaUmmaWarpSpecializedILi2ELi2ELi4ENS5_IJNS4_1CILi2EEENSA_ILi1EEESC_EEEEENS5_IJNSA_ILi64EEENSA_ILi256EEESF_EEENS_10tfloat32_tENS5_IJlSC_lEEESI_SJ_NS4_8TiledMMAINS4_8MMA_AtomIJNS4_17SM100_MMA_TF32_SSISI_SI_fLi64ELi256ELNS4_4UMMA5MajorE0ELSO_0ELNSN_7ScaleInE0ELSP_0EEEEEENS4_6LayoutINS5_IJSC_SC_SC_EEENS5_IJNSA_ILi0EEESU_SU_EEEEENS5_IJNS4_10UnderscoreESX_SX_EEEEENS4_13SM90_TMA_LOADENS4_14ComposedLayoutINS4_7SwizzleILi3ELi4ELi3EEENS4_18smem_ptr_flag_bitsILi32EEENSS_INS5_IJNSA_ILi8EEENSA_ILi32EEEEEENS5_IJS17_SC_EEEEEEEvNS4_8identityENS4_23SM90_TMA_LOAD_MULTICASTES1B_vS1C_EENS_8epilogue10collective18CollectiveEpilogueINS1F_23Sm100TmaWarpSpecializedILi4ELi2ELi16ELb1ELb0EEEJSH_NS5_IJNSS_ISF_SC_EENSS_IS17_SC_EEEEESI_SJ_SI_SJ_NS1F_6fusion15FusionCallbacksIS1J_NS1N_17LinearCombinationISI_fSI_fLNS_15FloatRoundStyleE2EEESH_S1M_JEEENS4_5SM1004TMEM4LOAD26SM100_TMEM_LOAD_16dp128b8xES10_S1B_NS4_17SM75_U32x4_LDSM_NENS4_14SM90_TMA_STOREES1B_NS4_17SM90_U32x4_STSM_NENS4_39AutoVectorizingCopyWithAssumedAlignmentILi128EEEEEEvvEEEEvNT_6ParamsE,"a",@progbits
	.sectionflags	@""
	.align	4
.nv.constant0._ZN7cutlass13device_kernelINS_4gemm6kernel13GemmUniversalIN4cute5tupleIJiiiiEEENS1_10collective13CollectiveMmaINS1_35MainloopSm100TmaUmmaWarpSpecializedILi2ELi2ELi4ENS5_IJNS4_1CILi2EEENSA_ILi1EEESC_EEEEENS5_IJNSA_ILi64EEENSA_ILi256EEESF_EEENS_10tfloat32_tENS5_IJlSC_lEEESI_SJ_NS4_8TiledMMAINS4_8MMA_AtomIJNS4_17SM100_MMA_TF32_SSISI_SI_fLi64ELi256ELNS4_4UMMA5MajorE0ELSO_0ELNSN_7ScaleInE0ELSP_0EEEEEENS4_6LayoutINS5_IJSC_SC_SC_EEENS5_IJNSA_ILi0EEESU_SU_EEEEENS5_IJNS4_10UnderscoreESX_SX_EEEEENS4_13SM90_TMA_LOADENS4_14ComposedLayoutINS4_7SwizzleILi3ELi4ELi3EEENS4_18smem_ptr_flag_bitsILi32EEENSS_INS5_IJNSA_ILi8EEENSA_ILi32EEEEEENS5_IJS17_SC_EEEEEEEvNS4_8identityENS4_23SM90_TMA_LOAD_MULTICASTES1B_vS1C_EENS_8epilogue10collective18CollectiveEpilogueINS1F_23Sm100TmaWarpSpecializedILi4ELi2ELi16ELb1ELb0EEEJSH_NS5_IJNSS_ISF_SC_EENSS_IS17_SC_EEEEESI_SJ_SI_SJ_NS1F_6fusion15FusionCallbacksIS1J_NS1N_17LinearCombinationISI_fSI_fLNS_15FloatRoundStyleE2EEESH_S1M_JEEENS4_5SM1004TMEM4LOAD26SM100_TMEM_LOAD_16dp128b8xES10_S1B_NS4_17SM75_U32x4_LDSM_NENS4_14SM90_TMA_STOREES1B_NS4_17SM90_U32x4_STSM_NENS4_39AutoVectorizingCopyWithAssumedAlignmentILi128EEEEEEvvEEEEvNT_6ParamsE:
	.zero		2944


//--------------------- SYMBOLS --------------------------

	.type		.nv.reservedSmem.offset0,@object
	.size		.nv.reservedSmem.offset0,0x4
	.type		.nv.reservedSmem.cap,@object
	.size		.nv.reservedSmem.cap,0x4
	.type		__assertfail,@function
